	.target	sm_100a

	.elftype	@"ET_EXEC"


//--------------------- .note.nv.tkinfo           --------------------------
	.section	.note.nv.tkinfo,"",@"SHT_NOTE"
	.sectionflags	@"SHF_NOTE_NV_TKINFO"
	.tkinfo
        /*0018*/ 	.word	0x00000002
        /*0030*/ 	.string	""
        /*0030*/ 	.string	"ptxas"
        /*0030*/ 	.string	"Cuda compilation tools, release 13.0, V13.0.88"
        /*0030*/ 	.string	"Build cuda_13.0.r13.0/compiler.36424714_0"
        /*0030*/ 	.string	"-arch sm_100a -m 64 "



//--------------------- .note.nv.cuinfo           --------------------------
	.section	.note.nv.cuinfo,"",@"SHT_NOTE"
	.sectionflags	@"SHF_NOTE_NV_CUINFO"
        /*0018*/ 	.short	0x0002
        /*001a*/ 	.short	0x0064
        /*001c*/ 	.short	0x0082
	.zero		2


//--------------------- .nv.info                  --------------------------
	.section	.nv.info,"",@"SHT_CUDA_INFO"
	.align	4


	//----- nvinfo : EIATTR_REGCOUNT
	.align		4
        /*0000*/ 	.byte	0x04, 0x2f
        /*0002*/ 	.short	(.L_20 - .L_19)
	.align		4
.L_19:
        /*0004*/ 	.word	index@(_ZN7cutlass13device_kernelINS_4gemm6kernel13GemmUniversalIN4cute5tupleIJiiiiEEENS1_10collective13CollectiveMmaINS1_35MainloopSm100TmaUmmaWarpSpecializedILi3ELi2ELi4ENS5_IJNS4_1CILi2EEESB_NSA_ILi1EEEEEEEENS5_IJNSA_ILi64EEENSA_ILi256EEENSA_ILi32EEEEEENS_12float_e4m3_tENS5_IJlSC_lEEESJ_SK_NS4_8TiledMMAINS4_8MMA_AtomIJNS4_10MMA_TraitsINS4_19SM100_MMA_F8F6F4_SSEJSJ_SJ_fSF_SG_NS4_17integral_constantINS4_4UMMA5MajorELSR_0EEESS_NSP_INSQ_7ScaleInELST_0EEESU_EEEEEENS4_6LayoutINS5_IJSC_SC_SC_EEENS5_IJNSA_ILi0EEESZ_SZ_EEEEENS5_IJNS4_10UnderscoreES12_S12_EEEEENS4_23SM90_TMA_LOAD_MULTICASTENS4_14ComposedLayoutINS4_7SwizzleILi1ELi4ELi3EEENS4_18smem_ptr_flag_bitsILi8EEENSX_INS5_IJNSA_ILi8EEESH_EEENS5_IJSH_SC_EEEEEEEvNS4_8identityES15_S1F_vS1G_EENS_8epilogue10collective18CollectiveEpilogueINS1I_23Sm100TmaWarpSpecializedILi4ELi2ELi32ELb0ELb0EEEJSI_NS5_IJNSX_ISF_SC_EES1N_EEESJ_SK_SJ_SK_NS1I_6fusion15FusionCallbacksIS1M_NS1P_17LinearCombinationISJ_fSJ_fLNS_15FloatRoundStyleE2EEESI_S1O_JEEENS4_5SM1004TMEM4LOAD26SM100_TMEM_LOAD_16dp32b32xENS4_13SM90_TMA_LOADENS16_INS17_ILi2ELi4ELi3EEES1A_NSX_INS5_IJS1B_SF_EEENS5_IJSF_SC_EEEEEEENS4_39AutoVectorizingCopyWithAssumedAlignmentILi128EEENS4_14SM90_TMA_STOREES24_S26_S26_EEEvvEEEEvNT_6ParamsE)
        /*0008*/ 	.word	0x00000075


	//----- nvinfo : EIATTR_FRAME_SIZE
	.align		4
.L_20:
        /*000c*/ 	.byte	0x04, 0x11
        /*000e*/ 	.short	(.L_22 - .L_21)
	.align		4
.L_21:
        /*0010*/ 	.word	index@($__internal_2_$__cuda_sm10x_tcgen05_guardrail_trap_unallocated_columns_being_dealloced)
        /*0014*/ 	.word	0x00000000


	//----- nvinfo : EIATTR_FRAME_SIZE
	.align		4
.L_22:
        /*0018*/ 	.byte	0x04, 0x11
        /*001a*/ 	.short	(.L_24 - .L_23)
	.align		4
.L_23:
        /*001c*/ 	.word	index@($__internal_1_$__cuda_sm10x_tcgen05_guardrail_trap_phase_invalid_during_alloc)
        /*0020*/ 	.word	0x00000000


	//----- nvinfo : EIATTR_FRAME_SIZE
	.align		4
.L_24:
        /*0024*/ 	.byte	0x04, 0x11
        /*0026*/ 	.short	(.L_26 - .L_25)
	.align		4
.L_25:
        /*0028*/ 	.word	index@($__internal_0_$__cuda_sm10x_tcgen05_guardrail_trap_col_being_dealloced_not_returned_by_alloc)
        /*002c*/ 	.word	0x00000000


	//----- nvinfo : EIATTR_FRAME_SIZE
	.align		4
.L_26:
        /*0030*/ 	.byte	0x04, 0x11
        /*0032*/ 	.short	(.L_28 - .L_27)
	.align		4
.L_27:
        /*0034*/ 	.word	index@(_ZN7cutlass13device_kernelINS_4gemm6kernel13GemmUniversalIN4cute5tupleIJiiiiEEENS1_10collective13CollectiveMmaINS1_35MainloopSm100TmaUmmaWarpSpecializedILi3ELi2ELi4ENS5_IJNS4_1CILi2EEESB_NSA_ILi1EEEEEEEENS5_IJNSA_ILi64EEENSA_ILi256EEENSA_ILi32EEEEEENS_12float_e4m3_tENS5_IJlSC_lEEESJ_SK_NS4_8TiledMMAINS4_8MMA_AtomIJNS4_10MMA_TraitsINS4_19SM100_MMA_F8F6F4_SSEJSJ_SJ_fSF_SG_NS4_17integral_constantINS4_4UMMA5MajorELSR_0EEESS_NSP_INSQ_7ScaleInELST_0EEESU_EEEEEENS4_6LayoutINS5_IJSC_SC_SC_EEENS5_IJNSA_ILi0EEESZ_SZ_EEEEENS5_IJNS4_10UnderscoreES12_S12_EEEEENS4_23SM90_TMA_LOAD_MULTICASTENS4_14ComposedLayoutINS4_7SwizzleILi1ELi4ELi3EEENS4_18smem_ptr_flag_bitsILi8EEENSX_INS5_IJNSA_ILi8EEESH_EEENS5_IJSH_SC_EEEEEEEvNS4_8identityES15_S1F_vS1G_EENS_8epilogue10collective18CollectiveEpilogueINS1I_23Sm100TmaWarpSpecializedILi4ELi2ELi32ELb0ELb0EEEJSI_NS5_IJNSX_ISF_SC_EES1N_EEESJ_SK_SJ_SK_NS1I_6fusion15FusionCallbacksIS1M_NS1P_17LinearCombinationISJ_fSJ_fLNS_15FloatRoundStyleE2EEESI_S1O_JEEENS4_5SM1004TMEM4LOAD26SM100_TMEM_LOAD_16dp32b32xENS4_13SM90_TMA_LOADENS16_INS17_ILi2ELi4ELi3EEES1A_NSX_INS5_IJS1B_SF_EEENS5_IJSF_SC_EEEEEEENS4_39AutoVectorizingCopyWithAssumedAlignmentILi128EEENS4_14SM90_TMA_STOREES24_S26_S26_EEEvvEEEEvNT_6ParamsE)
        /*0038*/ 	.word	0x00000000


	//----- nvinfo : EIATTR_MIN_STACK_SIZE
	.align		4
.L_28:
        /*003c*/ 	.byte	0x04, 0x12
        /*003e*/ 	.short	(.L_30 - .L_29)
	.align		4
.L_29:
        /*0040*/ 	.word	index@(_ZN7cutlass13device_kernelINS_4gemm6kernel13GemmUniversalIN4cute5tupleIJiiiiEEENS1_10collective13CollectiveMmaINS1_35MainloopSm100TmaUmmaWarpSpecializedILi3ELi2ELi4ENS5_IJNS4_1CILi2EEESB_NSA_ILi1EEEEEEEENS5_IJNSA_ILi64EEENSA_ILi256EEENSA_ILi32EEEEEENS_12float_e4m3_tENS5_IJlSC_lEEESJ_SK_NS4_8TiledMMAINS4_8MMA_AtomIJNS4_10MMA_TraitsINS4_19SM100_MMA_F8F6F4_SSEJSJ_SJ_fSF_SG_NS4_17integral_constantINS4_4UMMA5MajorELSR_0EEESS_NSP_INSQ_7ScaleInELST_0EEESU_EEEEEENS4_6LayoutINS5_IJSC_SC_SC_EEENS5_IJNSA_ILi0EEESZ_SZ_EEEEENS5_IJNS4_10UnderscoreES12_S12_EEEEENS4_23SM90_TMA_LOAD_MULTICASTENS4_14ComposedLayoutINS4_7SwizzleILi1ELi4ELi3EEENS4_18smem_ptr_flag_bitsILi8EEENSX_INS5_IJNSA_ILi8EEESH_EEENS5_IJSH_SC_EEEEEEEvNS4_8identityES15_S1F_vS1G_EENS_8epilogue10collective18CollectiveEpilogueINS1I_23Sm100TmaWarpSpecializedILi4ELi2ELi32ELb0ELb0EEEJSI_NS5_IJNSX_ISF_SC_EES1N_EEESJ_SK_SJ_SK_NS1I_6fusion15FusionCallbacksIS1M_NS1P_17LinearCombinationISJ_fSJ_fLNS_15FloatRoundStyleE2EEESI_S1O_JEEENS4_5SM1004TMEM4LOAD26SM100_TMEM_LOAD_16dp32b32xENS4_13SM90_TMA_LOADENS16_INS17_ILi2ELi4ELi3EEES1A_NSX_INS5_IJS1B_SF_EEENS5_IJSF_SC_EEEEEEENS4_39AutoVectorizingCopyWithAssumedAlignmentILi128EEENS4_14SM90_TMA_STOREES24_S26_S26_EEEvvEEEEvNT_6ParamsE)
        /*0044*/ 	.word	0x00000000
.L_30:


//--------------------- .nv.compat                --------------------------
	.section	.nv.compat,"",@"SHT_CUDA_COMPAT_INFO"
	.align	4
        /*0000*/ 	.byte	0x02, 0x09, 0x01, 0x00, 0x02, 0x02, 0x02, 0x00, 0x02, 0x05, 0x05, 0x00, 0x03, 0x07, 0x01, 0x01
        /*0010*/ 	.byte	0x02, 0x03, 0x01, 0x00, 0x02, 0x06, 0x01, 0x00, 0x04, 0x0b, 0x08, 0x00, 0x09, 0x00, 0x00, 0x00
        /*0020*/ 	.byte	0x00, 0x00, 0x00, 0x00


//--------------------- .nv.info._ZN7cutlass13device_kernelINS_4gemm6kernel13GemmUniversalIN4cute5tupleIJiiiiEEENS1_10collective13CollectiveMmaINS1_35MainloopSm100TmaUmmaWarpSpecializedILi3ELi2ELi4ENS5_IJNS4_1CILi2EEESB_NSA_ILi1EEEEEEEENS5_IJNSA_ILi64EEENSA_ILi256EEENSA_ILi32EEEEEENS_12float_e4m3_tENS5_IJlSC_lEEESJ_SK_NS4_8TiledMMAINS4_8MMA_AtomIJNS4_10MMA_TraitsINS4_19SM100_MMA_F8F6F4_SSEJSJ_SJ_fSF_SG_NS4_17integral_constantINS4_4UMMA5MajorELSR_0EEESS_NSP_INSQ_7ScaleInELST_0EEESU_EEEEEENS4_6LayoutINS5_IJSC_SC_SC_EEENS5_IJNSA_ILi0EEESZ_SZ_EEEEENS5_IJNS4_10UnderscoreES12_S12_EEEEENS4_23SM90_TMA_LOAD_MULTICASTENS4_14ComposedLayoutINS4_7SwizzleILi1ELi4ELi3EEENS4_18smem_ptr_flag_bitsILi8EEENSX_INS5_IJNSA_ILi8EEESH_EEENS5_IJSH_SC_EEEEEEEvNS4_8identityES15_S1F_vS1G_EENS_8epilogue10collective18CollectiveEpilogueINS1I_23Sm100TmaWarpSpecializedILi4ELi2ELi32ELb0ELb0EEEJSI_NS5_IJNSX_ISF_SC_EES1N_EEESJ_SK_SJ_SK_NS1I_6fusion15FusionCallbacksIS1M_NS1P_17LinearCombinationISJ_fSJ_fLNS_15FloatRoundStyleE2EEESI_S1O_JEEENS4_5SM1004TMEM4LOAD26SM100_TMEM_LOAD_16dp32b32xENS4_13SM90_TMA_LOADENS16_INS17_ILi2ELi4ELi3EEES1A_NSX_INS5_IJS1B_SF_EEENS5_IJSF_SC_EEEEEEENS4_39AutoVectorizingCopyWithAssumedAlignmentILi128EEENS4_14SM90_TMA_STOREES24_S26_S26_EEEvvEEEEvNT_6ParamsE --------------------------
	.section	.nv.info._ZN7cutlass13device_kernelINS_4gemm6kernel13GemmUniversalIN4cute5tupleIJiiiiEEENS1_10collective13CollectiveMmaINS1_35MainloopSm100TmaUmmaWarpSpecializedILi3ELi2ELi4ENS5_IJNS4_1CILi2EEESB_NSA_ILi1EEEEEEEENS5_IJNSA_ILi64EEENSA_ILi256EEENSA_ILi32EEEEEENS_12float_e4m3_tENS5_IJlSC_lEEESJ_SK_NS4_8TiledMMAINS4_8MMA_AtomIJNS4_10MMA_TraitsINS4_19SM100_MMA_F8F6F4_SSEJSJ_SJ_fSF_SG_NS4_17integral_constantINS4_4UMMA5MajorELSR_0EEESS_NSP_INSQ_7ScaleInELST_0EEESU_EEEEEENS4_6LayoutINS5_IJSC_SC_SC_EEENS5_IJNSA_ILi0EEESZ_SZ_EEEEENS5_IJNS4_10UnderscoreES12_S12_EEEEENS4_23SM90_TMA_LOAD_MULTICASTENS4_14ComposedLayoutINS4_7SwizzleILi1ELi4ELi3EEENS4_18smem_ptr_flag_bitsILi8EEENSX_INS5_IJNSA_ILi8EEESH_EEENS5_IJSH_SC_EEEEEEEvNS4_8identityES15_S1F_vS1G_EENS_8epilogue10collective18CollectiveEpilogueINS1I_23Sm100TmaWarpSpecializedILi4ELi2ELi32ELb0ELb0EEEJSI_NS5_IJNSX_ISF_SC_EES1N_EEESJ_SK_SJ_SK_NS1I_6fusion15FusionCallbacksIS1M_NS1P_17LinearCombinationISJ_fSJ_fLNS_15FloatRoundStyleE2EEESI_S1O_JEEENS4_5SM1004TMEM4LOAD26SM100_TMEM_LOAD_16dp32b32xENS4_13SM90_TMA_LOADENS16_INS17_ILi2ELi4ELi3EEES1A_NSX_INS5_IJS1B_SF_EEENS5_IJSF_SC_EEEEEEENS4_39AutoVectorizingCopyWithAssumedAlignmentILi128EEENS4_14SM90_TMA_STOREES24_S26_S26_EEEvvEEEEvNT_6ParamsE,"",@"SHT_CUDA_INFO"
	.sectionflags	@""
	.align	4


	//----- nvinfo : EIATTR_CUDA_API_VERSION
	.align		4
        /*0000*/ 	.byte	0x04, 0x37
        /*0002*/ 	.short	(.L_32 - .L_31)
.L_31:
        /*0004*/ 	.word	0x00000082


	//----- nvinfo : EIATTR_KPARAM_INFO
	.align		4
.L_32:
        /*0008*/ 	.byte	0x04, 0x17
        /*000a*/ 	.short	(.L_34 - .L_33)
.L_33:
        /*000c*/ 	.word	0x00000000
        /*0010*/ 	.short	0x0000
        /*0012*/ 	.short	0x0000
        /*0014*/ 	.byte	0x00, 0xf0, 0x01, 0x20


	//----- nvinfo : EIATTR_AT_ENTRY_FRAGMENTS
	.align		4
.L_34:
        /*0018*/ 	.byte	0x04, 0x4f
        /*001a*/ 	.short	(.L_36 - .L_35)


	//   ....[0]....
.L_35:
        /*001c*/ 	.word	0x00000006


	//----- nvinfo : EIATTR_RESERVED_SMEM_USED
	.align		4
.L_36:
        /*0020*/ 	.byte	0x01, 0x41
	.zero		2


	//----- nvinfo : EIATTR_SPARSE_MMA_MASK
	.align		4
        /*0024*/ 	.byte	0x03, 0x50
        /*0026*/ 	.short	0x0000


	//----- nvinfo : EIATTR_TCGEN05_1CTA_USED
	.align		4
        /*0028*/ 	.byte	0x01, 0x51
	.zero		2


	//----- nvinfo : EIATTR_MAXREG_COUNT
	.align		4
        /*002c*/ 	.byte	0x03, 0x1b
        /*002e*/ 	.short	0x00ff


	//----- nvinfo : EIATTR_NUM_BARRIERS
	.align		4
        /*0030*/ 	.byte	0x02, 0x4c
        /*0032*/ 	.byte	0x07
	.zero		1


	//----- nvinfo : EIATTR_EXTERNS
	.align		4
        /*0034*/ 	.byte	0x04, 0x0f
        /*0036*/ 	.short	(.L_38 - .L_37)


	//   ....[0]....
	.align		4
.L_37:
        /*0038*/ 	.word	index@(__assertfail)


	//----- nvinfo : EIATTR_MERCURY_ISA_VERSION
	.align		4
.L_38:
        /*003c*/ 	.byte	0x03, 0x5f
        /*003e*/ 	.short	0x0101


	//----- nvinfo : EIATTR_INT_WARP_WIDE_INSTR_OFFSETS
	.align		4
        /*0040*/ 	.byte	0x04, 0x31
        /*0042*/ 	.short	(.L_40 - .L_39)


	//   ....[0]....
.L_39:
        /*0044*/ 	.word	0x00003c60


	//   ....[1]....
        /*0048*/ 	.word	0x00003c80


	//   ....[2]....
        /*004c*/ 	.word	0x00003cb0


	//   ....[3]....
        /*0050*/ 	.word	0x00004830


	//   ....[4]....
        /*0054*/ 	.word	0x000048a0


	//   ....[5]....
        /*0058*/ 	.word	0x00004970


	//   ....[6]....
        /*005c*/ 	.word	0x000049f0


	//   ....[7]....
        /*0060*/ 	.word	0x00004ae0


	//   ....[8]....
        /*0064*/ 	.word	0x00004b60


	//   ....[9]....
        /*0068*/ 	.word	0x00004c40


	//   ....[10]....
        /*006c*/ 	.word	0x00004cf0


	//----- nvinfo : EIATTR_COOP_GROUP_MASK_REGIDS
	.align		4
.L_40:
        /*0070*/ 	.byte	0x04, 0x29
        /*0072*/ 	.short	(.L_42 - .L_41)


	//   ....[0]....
.L_41:
        /*0074*/ 	.word	0xffffffff


	//   ....[1]....
        /*0078*/ 	.word	0xffffffff


	//   ....[2]....
        /*007c*/ 	.word	0xffffffff


	//   ....[3]....
        /*0080*/ 	.word	0xffffffff


	//   ....[4]....
        /*0084*/ 	.word	0xffffffff


	//   ....[5]....
        /*0088*/ 	.word	0xffffffff


	//   ....[6]....
        /*008c*/ 	.word	0xffffffff


	//   ....[7]....
        /*0090*/ 	.word	0xffffffff


	//   ....[8]....
        /*0094*/ 	.word	0xffffffff


	//   ....[9]....
        /*0098*/ 	.word	0xffffffff


	//   ....[10]....
        /*009c*/ 	.word	0xffffffff


	//   ....[11]....
        /*00a0*/ 	.word	0xffffffff


	//   ....[12]....
        /*00a4*/ 	.word	0xffffffff


	//   ....[13]....
        /*00a8*/ 	.word	0xffffffff


	//----- nvinfo : EIATTR_COOP_GROUP_INSTR_OFFSETS
	.align		4
.L_42:
        /*00ac*/ 	.byte	0x04, 0x28
        /*00ae*/ 	.short	(.L_44 - .L_43)


	//   ....[0]....
.L_43:
        /*00b0*/ 	.word	0x00000080


	//   ....[1]....
        /*00b4*/ 	.word	0x000004f0


	//   ....[2]....
        /*00b8*/ 	.word	0x00000680


	//   ....[3]....
        /*00bc*/ 	.word	0x00000820


	//   ....[4]....
        /*00c0*/ 	.word	0x00000920


	//   ....[5]....
        /*00c4*/ 	.word	0x00000a90


	//   ....[6]....
        /*00c8*/ 	.word	0x00000c30


	//   ....[7]....
        /*00cc*/ 	.word	0x00000de0


	//   ....[8]....
        /*00d0*/ 	.word	0x00002150


	//   ....[9]....
        /*00d4*/ 	.word	0x00002fa0


	//   ....[10]....
        /*00d8*/ 	.word	0x000031b0


	//   ....[11]....
        /*00dc*/ 	.word	0x000031e0


	//   ....[12]....
        /*00e0*/ 	.word	0x00003b40


	//   ....[13]....
        /*00e4*/ 	.word	0x00003d70


	//----- nvinfo : EIATTR_VRC_CTA_INIT_COUNT
	.align		4
.L_44:
        /*00e8*/ 	.byte	0x02, 0x4a
        /*00ea*/ 	.byte	0x80
	.zero		1


	//----- nvinfo : EIATTR_SYSCALL_OFFSETS
	.align		4
        /*00ec*/ 	.byte	0x04, 0x46
        /*00ee*/ 	.short	(.L_46 - .L_45)


	//   ....[0]....
.L_45:
        /*00f0*/ 	.word	0x00005980


	//   ....[1]....
        /*00f4*/ 	.word	0x00005ac0


	//   ....[2]....
        /*00f8*/ 	.word	0x000062f0


	//   ....[3]....
        /*00fc*/ 	.word	0x00007080


	//   ....[4]....
        /*0100*/ 	.word	0x00007dd0


	//   ....[5]....
        /*0104*/ 	.word	0x00008b50


	//----- nvinfo : EIATTR_MBARRIER_INSTR_OFFSETS
	.align		4
.L_46:
        /*0108*/ 	.byte	0x04, 0x39
        /*010a*/ 	.short	(.L_48 - .L_47)


	//   ....[0]....
.L_47:
        /*010c*/ 	.word	0x00000610
        /*0110*/ 	.word	0x000000ff
        /*0114*/ 	.word	0x00000000
        /*0118*/ 	.short	0x0100
        /*011a*/ 	.byte	0x04
	.zero		1


	//   ....[1]....
        /*011c*/ 	.word	0x00000620
        /*0120*/ 	.word	0x000000ff
        /*0124*/ 	.word	0x00000018
        /*0128*/ 	.short	0x0100
        /*012a*/ 	.byte	0x04
	.zero		1


	//   ....[2]....
        /*012c*/ 	.word	0x00000630
        /*0130*/ 	.word	0x000000ff
        /*0134*/ 	.word	0x00000008
        /*0138*/ 	.short	0x0100
        /*013a*/ 	.byte	0x04
	.zero		1


	//   ....[3]....
        /*013c*/ 	.word	0x00000640
        /*0140*/ 	.word	0x000000ff
        /*0144*/ 	.word	0x00000020
        /*0148*/ 	.short	0x0100
        /*014a*/ 	.byte	0x04
	.zero		1


	//   ....[4]....
        /*014c*/ 	.word	0x00000650
        /*0150*/ 	.word	0x000000ff
        /*0154*/ 	.word	0x00000010
        /*0158*/ 	.short	0x0100
        /*015a*/ 	.byte	0x04
	.zero		1


	//   ....[5]....
        /*015c*/ 	.word	0x00000660
        /*0160*/ 	.word	0x000000ff
        /*0164*/ 	.word	0x00000028
        /*0168*/ 	.short	0x0100
        /*016a*/ 	.byte	0x04
	.zero		1


	//   ....[6]....
        /*016c*/ 	.word	0x00000790
        /*0170*/ 	.word	0x000000ff
        /*0174*/ 	.word	0x00000030
        /*0178*/ 	.short	0x0100
        /*017a*/ 	.byte	0x04
	.zero		1


	//   ....[7]....
        /*017c*/ 	.word	0x000007a0
        /*0180*/ 	.word	0x000000ff
        /*0184*/ 	.word	0x00000050
        /*0188*/ 	.short	0x0100
        /*018a*/ 	.byte	0x04
	.zero		1


	//   ....[8]....
        /*018c*/ 	.word	0x000007b0
        /*0190*/ 	.word	0x000000ff
        /*0194*/ 	.word	0x00000038
        /*0198*/ 	.short	0x0100
        /*019a*/ 	.byte	0x04
	.zero		1


	//   ....[9]....
        /*019c*/ 	.word	0x000007c0
        /*01a0*/ 	.word	0x000000ff
        /*01a4*/ 	.word	0x00000058
        /*01a8*/ 	.short	0x0100
        /*01aa*/ 	.byte	0x04
	.zero		1


	//   ....[10]....
        /*01ac*/ 	.word	0x000007d0
        /*01b0*/ 	.word	0x000000ff
        /*01b4*/ 	.word	0x00000040
        /*01b8*/ 	.short	0x0100
        /*01ba*/ 	.byte	0x04
	.zero		1


	//   ....[11]....
        /*01bc*/ 	.word	0x000007e0
        /*01c0*/ 	.word	0x000000ff
        /*01c4*/ 	.word	0x00000060
        /*01c8*/ 	.short	0x0100
        /*01ca*/ 	.byte	0x04
	.zero		1


	//   ....[12]....
        /*01cc*/ 	.word	0x000007f0
        /*01d0*/ 	.word	0x000000ff
        /*01d4*/ 	.word	0x00000048
        /*01d8*/ 	.short	0x0100
        /*01da*/ 	.byte	0x04
	.zero		1


	//   ....[13]....
        /*01dc*/ 	.word	0x00000800
        /*01e0*/ 	.word	0x000000ff
        /*01e4*/ 	.word	0x00000068
        /*01e8*/ 	.short	0x0100
        /*01ea*/ 	.byte	0x04
	.zero		1


	//   ....[14]....
        /*01ec*/ 	.word	0x000008f0
        /*01f0*/ 	.word	0x000000ff
        /*01f4*/ 	.word	0x00000070
        /*01f8*/ 	.short	0x0100
        /*01fa*/ 	.byte	0x06
	.zero		1


	//   ....[15]....
        /*01fc*/ 	.word	0x00000900
        /*0200*/ 	.word	0x000000ff
        /*0204*/ 	.word	0x00000078
        /*0208*/ 	.short	0x0100
        /*020a*/ 	.byte	0x06
	.zero		1


	//   ....[16]....
        /*020c*/ 	.word	0x00000a40
        /*0210*/ 	.word	0x000000ff
        /*0214*/ 	.word	0x00000080
        /*0218*/ 	.short	0x0100
        /*021a*/ 	.byte	0x06
	.zero		1


	//   ....[17]....
        /*021c*/ 	.word	0x00000a50
        /*0220*/ 	.word	0x000000ff
        /*0224*/ 	.word	0x00000090
        /*0228*/ 	.short	0x0100
        /*022a*/ 	.byte	0x06
	.zero		1


	//   ....[18]....
        /*022c*/ 	.word	0x00000a60
        /*0230*/ 	.word	0x000000ff
        /*0234*/ 	.word	0x00000088
        /*0238*/ 	.short	0x0100
        /*023a*/ 	.byte	0x06
	.zero		1


	//   ....[19]....
        /*023c*/ 	.word	0x00000a70
        /*0240*/ 	.word	0x000000ff
        /*0244*/ 	.word	0x00000098
        /*0248*/ 	.short	0x0100
        /*024a*/ 	.byte	0x06
	.zero		1


	//   ....[20]....
        /*024c*/ 	.word	0x00000ba0
        /*0250*/ 	.word	0x000000ff
        /*0254*/ 	.word	0x000000a0
        /*0258*/ 	.short	0x0100
        /*025a*/ 	.byte	0x04
	.zero		1


	//   ....[21]....
        /*025c*/ 	.word	0x00000bb0
        /*0260*/ 	.word	0x000000ff
        /*0264*/ 	.word	0x000000c0
        /*0268*/ 	.short	0x0100
        /*026a*/ 	.byte	0x04
	.zero		1


	//   ....[22]....
        /*026c*/ 	.word	0x00000bc0
        /*0270*/ 	.word	0x000000ff
        /*0274*/ 	.word	0x000000a8
        /*0278*/ 	.short	0x0100
        /*027a*/ 	.byte	0x04
	.zero		1


	//   ....[23]....
        /*027c*/ 	.word	0x00000bd0
        /*0280*/ 	.word	0x000000ff
        /*0284*/ 	.word	0x000000c8
        /*0288*/ 	.short	0x0100
        /*028a*/ 	.byte	0x04
	.zero		1


	//   ....[24]....
        /*028c*/ 	.word	0x00000be0
        /*0290*/ 	.word	0x000000ff
        /*0294*/ 	.word	0x000000b0
        /*0298*/ 	.short	0x0100
        /*029a*/ 	.byte	0x04
	.zero		1


	//   ....[25]....
        /*029c*/ 	.word	0x00000bf0
        /*02a0*/ 	.word	0x000000ff
        /*02a4*/ 	.word	0x000000d0
        /*02a8*/ 	.short	0x0100
        /*02aa*/ 	.byte	0x04
	.zero		1


	//   ....[26]....
        /*02ac*/ 	.word	0x00000c00
        /*02b0*/ 	.word	0x000000ff
        /*02b4*/ 	.word	0x000000b8
        /*02b8*/ 	.short	0x0100
        /*02ba*/ 	.byte	0x04
	.zero		1


	//   ....[27]....
        /*02bc*/ 	.word	0x00000c10
        /*02c0*/ 	.word	0x000000ff
        /*02c4*/ 	.word	0x000000d8
        /*02c8*/ 	.short	0x0100
        /*02ca*/ 	.byte	0x04
	.zero		1


	//   ....[28]....
        /*02cc*/ 	.word	0x00000d00
        /*02d0*/ 	.word	0x000000ff
        /*02d4*/ 	.word	0x000000e0
        /*02d8*/ 	.short	0x0100
        /*02da*/ 	.byte	0x04
	.zero		1


	//   ....[29]....
        /*02dc*/ 	.word	0x00000d10
        /*02e0*/ 	.word	0x000000ff
        /*02e4*/ 	.word	0x000000f0
        /*02e8*/ 	.short	0x0100
        /*02ea*/ 	.byte	0x04
	.zero		1


	//   ....[30]....
        /*02ec*/ 	.word	0x00000d20
        /*02f0*/ 	.word	0x000000ff
        /*02f4*/ 	.word	0x000000e8
        /*02f8*/ 	.short	0x0100
        /*02fa*/ 	.byte	0x04
	.zero		1


	//   ....[31]....
        /*02fc*/ 	.word	0x00000d30
        /*0300*/ 	.word	0x000000ff
        /*0304*/ 	.word	0x000000f8
        /*0308*/ 	.short	0x0100
        /*030a*/ 	.byte	0x04
	.zero		1


	//   ....[32]....
        /*030c*/ 	.word	0x000019e0
        /*0310*/ 	.word	0x00000000
        /*0314*/ 	.word	0x000000f0
        /*0318*/ 	.short	0x010a
        /*031a*/ 	.byte	0xff
	.zero		1


	//   ....[33]....
        /*031c*/ 	.word	0x00001a00
        /*0320*/ 	.word	0x00000000
        /*0324*/ 	.word	0x000000e0
        /*0328*/ 	.short	0x0101
        /*032a*/ 	.byte	0xff
	.zero		1


	//   ....[34]....
        /*032c*/ 	.word	0x00001ac0
        /*0330*/ 	.word	0x000000ff
        /*0334*/ 	.word	0x00000018
        /*0338*/ 	.short	0x010a
        /*033a*/ 	.byte	0x04
	.zero		1


	//   ....[35]....
        /*033c*/ 	.word	0x00001b50
        /*0340*/ 	.word	0x000000ff
        /*0344*/ 	.word	0x00000018
        /*0348*/ 	.short	0x010a
        /*034a*/ 	.byte	0x21
	.zero		1


	//   ....[36]....
        /*034c*/ 	.word	0x00001ce0
        /*0350*/ 	.word	0x000000ff
        /*0354*/ 	.word	0x00000018
        /*0358*/ 	.short	0x010a
        /*035a*/ 	.byte	0x05
	.zero		1


	//   ....[37]....
        /*035c*/ 	.word	0x00001e10
        /*0360*/ 	.word	0x000000ff
        /*0364*/ 	.word	0x00000078
        /*0368*/ 	.short	0x0101
        /*036a*/ 	.byte	0x15
	.zero		1


	//   ....[38]....
        /*036c*/ 	.word	0x00001e30
        /*0370*/ 	.word	0x000000ff
        /*0374*/ 	.word	0x00000018
        /*0378*/ 	.short	0x010a
        /*037a*/ 	.byte	0x04
	.zero		1


	//   ....[39]....
        /*037c*/ 	.word	0x00001eb0
        /*0380*/ 	.word	0x000000ff
        /*0384*/ 	.word	0x00000018
        /*0388*/ 	.short	0x010a
        /*038a*/ 	.byte	0x11
	.zero		1


	//   ....[40]....
        /*038c*/ 	.word	0x00002040
        /*0390*/ 	.word	0x000000ff
        /*0394*/ 	.word	0x00000018
        /*0398*/ 	.short	0x010a
        /*039a*/ 	.byte	0x05
	.zero		1


	//   ....[41]....
        /*039c*/ 	.word	0x00002180
        /*03a0*/ 	.word	0x00000003
        /*03a4*/ 	.word	0x00000080
        /*03a8*/ 	.short	0x010a
        /*03aa*/ 	.byte	0xff
	.zero		1


	//   ....[42]....
        /*03ac*/ 	.word	0x000022d0
        /*03b0*/ 	.word	0x00000000
        /*03b4*/ 	.word	0x00000000
        /*03b8*/ 	.short	0x0101
        /*03ba*/ 	.byte	0xff
	.zero		1


	//   ....[43]....
        /*03bc*/ 	.word	0x00002880
        /*03c0*/ 	.word	0x000000ff
        /*03c4*/ 	.word	0x00000000
        /*03c8*/ 	.short	0x010a
        /*03ca*/ 	.byte	0x04
	.zero		1


	//   ....[44]....
        /*03cc*/ 	.word	0x00002910
        /*03d0*/ 	.word	0x000000ff
        /*03d4*/ 	.word	0x00000000
        /*03d8*/ 	.short	0x010a
        /*03da*/ 	.byte	0x05
	.zero		1


	//   ....[45]....
        /*03dc*/ 	.word	0x000029b0
        /*03e0*/ 	.word	0x00000000
        /*03e4*/ 	.word	0x00000000
        /*03e8*/ 	.short	0x010a
        /*03ea*/ 	.byte	0xff
	.zero		1


	//   ....[46]....
        /*03ec*/ 	.word	0x00002af0
        /*03f0*/ 	.word	0x00000002
        /*03f4*/ 	.word	0x000000e0
        /*03f8*/ 	.short	0x010a
        /*03fa*/ 	.byte	0xff
	.zero		1


	//   ....[47]....
        /*03fc*/ 	.word	0x00002b50
        /*0400*/ 	.word	0x00000004
        /*0404*/ 	.word	0x00000000
        /*0408*/ 	.short	0x0101
        /*040a*/ 	.byte	0xff
	.zero		1


	//   ....[48]....
        /*040c*/ 	.word	0x00002b70
        /*0410*/ 	.word	0x000000ff
        /*0414*/ 	.word	0x00000090
        /*0418*/ 	.short	0x010a
        /*041a*/ 	.byte	0x04
	.zero		1


	//   ....[49]....
        /*041c*/ 	.word	0x00002c90
        /*0420*/ 	.word	0x00000002
        /*0424*/ 	.word	0x00000080
        /*0428*/ 	.short	0x010a
        /*042a*/ 	.byte	0xff
	.zero		1


	//   ....[50]....
        /*042c*/ 	.word	0x00002da0
        /*0430*/ 	.word	0x00000002
        /*0434*/ 	.word	0x00000000
        /*0438*/ 	.short	0x0101
        /*043a*/ 	.byte	0xff
	.zero		1


	//   ....[51]....
        /*043c*/ 	.word	0x00002e30
        /*0440*/ 	.word	0x000000ff
        /*0444*/ 	.word	0x00000090
        /*0448*/ 	.short	0x0106
        /*044a*/ 	.byte	0x04
	.zero		1


	//   ....[52]....
        /*044c*/ 	.word	0x00002e50
        /*0450*/ 	.word	0x000000ff
        /*0454*/ 	.word	0x00000090
        /*0458*/ 	.short	0x010a
        /*045a*/ 	.byte	0x04
	.zero		1


	//   ....[53]....
        /*045c*/ 	.word	0x00002ee0
        /*0460*/ 	.word	0x000000ff
        /*0464*/ 	.word	0x00000090
        /*0468*/ 	.short	0x0106
        /*046a*/ 	.byte	0x07
	.zero		1


	//   ....[54]....
        /*046c*/ 	.word	0x00002f20
        /*0470*/ 	.word	0x00000000
        /*0474*/ 	.word	0x00000090
        /*0478*/ 	.short	0x010a
        /*047a*/ 	.byte	0xff
	.zero		1


	//   ....[55]....
        /*047c*/ 	.word	0x00003420
        /*0480*/ 	.word	0x00000000
        /*0484*/ 	.word	0x00000080
        /*0488*/ 	.short	0x010a
        /*048a*/ 	.byte	0xff
	.zero		1


	//   ....[56]....
        /*048c*/ 	.word	0x00003520
        /*0490*/ 	.word	0x00000003
        /*0494*/ 	.word	0x00000000
        /*0498*/ 	.short	0x0101
        /*049a*/ 	.byte	0xff
	.zero		1


	//   ....[57]....
        /*049c*/ 	.word	0x00003530
        /*04a0*/ 	.word	0x000000ff
        /*04a4*/ 	.word	0x00000000
        /*04a8*/ 	.short	0x010a
        /*04aa*/ 	.byte	0x04
	.zero		1


	//   ....[58]....
        /*04ac*/ 	.word	0x00003550
        /*04b0*/ 	.word	0x000000ff
        /*04b4*/ 	.word	0x000000c0
        /*04b8*/ 	.short	0x010a
        /*04ba*/ 	.byte	0x13
	.zero		1


	//   ....[59]....
        /*04bc*/ 	.word	0x00003690
        /*04c0*/ 	.word	0x000000ff
        /*04c4*/ 	.word	0x00000000
        /*04c8*/ 	.short	0x010a
        /*04ca*/ 	.byte	0x06
	.zero		1


	//   ....[60]....
        /*04cc*/ 	.word	0x00003790
        /*04d0*/ 	.word	0x000000ff
        /*04d4*/ 	.word	0x00000000
        /*04d8*/ 	.short	0x010a
        /*04da*/ 	.byte	0x04
	.zero		1


	//   ....[61]....
        /*04dc*/ 	.word	0x00003970
        /*04e0*/ 	.word	0x000000ff
        /*04e4*/ 	.word	0x00000000
        /*04e8*/ 	.short	0x010a
        /*04ea*/ 	.byte	0x04
	.zero		1


	//   ....[62]....
        /*04ec*/ 	.word	0x00003a00
        /*04f0*/ 	.word	0x000000ff
        /*04f4*/ 	.word	0x00000000
        /*04f8*/ 	.short	0x010a
        /*04fa*/ 	.byte	0x05
	.zero		1


	//   ....[63]....
        /*04fc*/ 	.word	0x00003a90
        /*0500*/ 	.word	0x000000ff
        /*0504*/ 	.word	0x00000000
        /*0508*/ 	.short	0x010a
        /*050a*/ 	.byte	0x05
	.zero		1


	//   ....[64]....
        /*050c*/ 	.word	0x00003b20
        /*0510*/ 	.word	0x000000ff
        /*0514*/ 	.word	0x00000000
        /*0518*/ 	.short	0x010a
        /*051a*/ 	.byte	0x04
	.zero		1


	//   ....[65]....
        /*051c*/ 	.word	0x00004030
        /*0520*/ 	.word	0x0000000c
        /*0524*/ 	.word	0x00000080
        /*0528*/ 	.short	0x010a
        /*052a*/ 	.byte	0xff
	.zero		1


	//   ....[66]....
        /*052c*/ 	.word	0x000041a0
        /*0530*/ 	.word	0x00000000
        /*0534*/ 	.word	0x00000000
        /*0538*/ 	.short	0x0101
        /*053a*/ 	.byte	0xff
	.zero		1


	//   ....[67]....
        /*053c*/ 	.word	0x00004630
        /*0540*/ 	.word	0x000000ff
        /*0544*/ 	.word	0x00000078
        /*0548*/ 	.short	0x010a
        /*054a*/ 	.byte	0x15
	.zero		1


	//   ....[68]....
        /*054c*/ 	.word	0x000047b0
        /*0550*/ 	.word	0x000000ff
        /*0554*/ 	.word	0x00000050
        /*0558*/ 	.short	0x010a
        /*055a*/ 	.byte	0x15
	.zero		1


	//   ....[69]....
        /*055c*/ 	.word	0x00004920
        /*0560*/ 	.word	0x000000ff
        /*0564*/ 	.word	0x00000030
        /*0568*/ 	.short	0x010b
        /*056a*/ 	.byte	0x15
	.zero		1


	//   ....[70]....
        /*056c*/ 	.word	0x00004930
        /*0570*/ 	.word	0x000000ff
        /*0574*/ 	.word	0x00000000
        /*0578*/ 	.short	0x0101
        /*057a*/ 	.byte	0x28
	.zero		1


	//   ....[71]....
        /*057c*/ 	.word	0x00004940
        /*0580*/ 	.word	0x000000ff
        /*0584*/ 	.word	0x00000058
        /*0588*/ 	.short	0x010a
        /*058a*/ 	.byte	0x15
	.zero		1


	//   ....[72]....
        /*058c*/ 	.word	0x00004a90
        /*0590*/ 	.word	0x000000ff
        /*0594*/ 	.word	0x00000038
        /*0598*/ 	.short	0x010b
        /*059a*/ 	.byte	0x15
	.zero		1


	//   ....[73]....
        /*059c*/ 	.word	0x00004aa0
        /*05a0*/ 	.word	0x000000ff
        /*05a4*/ 	.word	0x00000000
        /*05a8*/ 	.short	0x0101
        /*05aa*/ 	.byte	0x27
	.zero		1


	//   ....[74]....
        /*05ac*/ 	.word	0x00004ab0
        /*05b0*/ 	.word	0x000000ff
        /*05b4*/ 	.word	0x00000060
        /*05b8*/ 	.short	0x010a
        /*05ba*/ 	.byte	0x15
	.zero		1


	//   ....[75]....
        /*05bc*/ 	.word	0x00004bf0
        /*05c0*/ 	.word	0x000000ff
        /*05c4*/ 	.word	0x00000040
        /*05c8*/ 	.short	0x010b
        /*05ca*/ 	.byte	0x15
	.zero		1


	//   ....[76]....
        /*05cc*/ 	.word	0x00004c00
        /*05d0*/ 	.word	0x000000ff
        /*05d4*/ 	.word	0x00000000
        /*05d8*/ 	.short	0x0101
        /*05da*/ 	.byte	0x26
	.zero		1


	//   ....[77]....
        /*05dc*/ 	.word	0x00004c10
        /*05e0*/ 	.word	0x000000ff
        /*05e4*/ 	.word	0x00000068
        /*05e8*/ 	.short	0x010a
        /*05ea*/ 	.byte	0x15
	.zero		1


	//   ....[78]....
        /*05ec*/ 	.word	0x00004e00
        /*05f0*/ 	.word	0x000000ff
        /*05f4*/ 	.word	0x00000048
        /*05f8*/ 	.short	0x010b
        /*05fa*/ 	.byte	0x15
	.zero		1


	//   ....[79]....
        /*05fc*/ 	.word	0x00004e10
        /*0600*/ 	.word	0x000000ff
        /*0604*/ 	.word	0x00000000
        /*0608*/ 	.short	0x0101
        /*060a*/ 	.byte	0x25
	.zero		1


	//   ....[80]....
        /*060c*/ 	.word	0x00004e40
        /*0610*/ 	.word	0x000000ff
        /*0614*/ 	.word	0x00000050
        /*0618*/ 	.short	0x010a
        /*061a*/ 	.byte	0x15
	.zero		1


	//   ....[81]....
        /*061c*/ 	.word	0x00004e60
        /*0620*/ 	.word	0x000000ff
        /*0624*/ 	.word	0x00000058
        /*0628*/ 	.short	0x010a
        /*062a*/ 	.byte	0x15
	.zero		1


	//   ....[82]....
        /*062c*/ 	.word	0x00004e80
        /*0630*/ 	.word	0x000000ff
        /*0634*/ 	.word	0x00000060
        /*0638*/ 	.short	0x010a
        /*063a*/ 	.byte	0x15
	.zero		1


	//   ....[83]....
        /*063c*/ 	.word	0x00004ec0
        /*0640*/ 	.word	0x00000000
        /*0644*/ 	.word	0x00000068
        /*0648*/ 	.short	0x010a
        /*064a*/ 	.byte	0xff
	.zero		1


	//   ....[84]....
        /*064c*/ 	.word	0x00005210
        /*0650*/ 	.word	0x00000003
        /*0654*/ 	.word	0x00000080
        /*0658*/ 	.short	0x010a
        /*065a*/ 	.byte	0xff
	.zero		1


	//   ....[85]....
        /*065c*/ 	.word	0x00005390
        /*0660*/ 	.word	0x00000000
        /*0664*/ 	.word	0x00000000
        /*0668*/ 	.short	0x0101
        /*066a*/ 	.byte	0xff
	.zero		1


	//   ....[86]....
        /*066c*/ 	.word	0x00005ee0
        /*0670*/ 	.word	0x00000002
        /*0674*/ 	.word	0x00000030
        /*0678*/ 	.short	0x010a
        /*067a*/ 	.byte	0xff
	.zero		1


	//   ....[87]....
        /*067c*/ 	.word	0x00005f50
        /*0680*/ 	.word	0x00000047
        /*0684*/ 	.word	0x000000a0
        /*0688*/ 	.short	0x010a
        /*068a*/ 	.byte	0xff
	.zero		1


	//   ....[88]....
        /*068c*/ 	.word	0x00006040
        /*0690*/ 	.word	0x00000002
        /*0694*/ 	.word	0x00000030
        /*0698*/ 	.short	0x010a
        /*069a*/ 	.byte	0xff
	.zero		1


	//   ....[89]....
        /*069c*/ 	.word	0x00006150
        /*06a0*/ 	.word	0x00000000
        /*06a4*/ 	.word	0x00000000
        /*06a8*/ 	.short	0x0101
        /*06aa*/ 	.byte	0xff
	.zero		1


	//   ....[90]....
        /*06ac*/ 	.word	0x000061d0
        /*06b0*/ 	.word	0x00000047
        /*06b4*/ 	.word	0x000000a0
        /*06b8*/ 	.short	0x010a
        /*06ba*/ 	.byte	0xff
	.zero		1


	//   ....[91]....
        /*06bc*/ 	.word	0x00006d20
        /*06c0*/ 	.word	0x00000070
        /*06c4*/ 	.word	0x00000030
        /*06c8*/ 	.short	0x010a
        /*06ca*/ 	.byte	0xff
	.zero		1


	//   ....[92]....
        /*06cc*/ 	.word	0x00006df0
        /*06d0*/ 	.word	0x00000070
        /*06d4*/ 	.word	0x00000030
        /*06d8*/ 	.short	0x010a
        /*06da*/ 	.byte	0xff
	.zero		1


	//   ....[93]....
        /*06dc*/ 	.word	0x00006f00
        /*06e0*/ 	.word	0x00000000
        /*06e4*/ 	.word	0x00000000
        /*06e8*/ 	.short	0x0101
        /*06ea*/ 	.byte	0xff
	.zero		1


	//   ....[94]....
        /*06ec*/ 	.word	0x00007a70
        /*06f0*/ 	.word	0x00000070
        /*06f4*/ 	.word	0x00000030
        /*06f8*/ 	.short	0x010a
        /*06fa*/ 	.byte	0xff
	.zero		1


	//   ....[95]....
        /*06fc*/ 	.word	0x00007b40
        /*0700*/ 	.word	0x00000070
        /*0704*/ 	.word	0x00000030
        /*0708*/ 	.short	0x010a
        /*070a*/ 	.byte	0xff
	.zero		1


	//   ....[96]....
        /*070c*/ 	.word	0x00007c50
        /*0710*/ 	.word	0x00000000
        /*0714*/ 	.word	0x00000000
        /*0718*/ 	.short	0x0101
        /*071a*/ 	.byte	0xff
	.zero		1


	//   ....[97]....
        /*071c*/ 	.word	0x000087f0
        /*0720*/ 	.word	0x00000066
        /*0724*/ 	.word	0x00000030
        /*0728*/ 	.short	0x010a
        /*072a*/ 	.byte	0xff
	.zero		1


	//   ....[98]....
        /*072c*/ 	.word	0x000088c0
        /*0730*/ 	.word	0x00000066
        /*0734*/ 	.word	0x00000030
        /*0738*/ 	.short	0x010a
        /*073a*/ 	.byte	0xff
	.zero		1


	//   ....[99]....
        /*073c*/ 	.word	0x000089d0
        /*0740*/ 	.word	0x00000000
        /*0744*/ 	.word	0x00000000
        /*0748*/ 	.short	0x0101
        /*074a*/ 	.byte	0xff
	.zero		1


	//   ....[100]....
        /*074c*/ 	.word	0x00008e60
        /*0750*/ 	.word	0x000000ff
        /*0754*/ 	.word	0x00000000
        /*0758*/ 	.short	0x0101
        /*075a*/ 	.byte	0x04
	.zero		1


	//   ....[101]....
        /*075c*/ 	.word	0x00009670
        /*0760*/ 	.word	0x00000000
        /*0764*/ 	.word	0x000000f0
        /*0768*/ 	.short	0x010a
        /*076a*/ 	.byte	0xff
	.zero		1


	//   ....[102]....
        /*076c*/ 	.word	0x000096d0
        /*0770*/ 	.word	0x00000000
        /*0774*/ 	.word	0x00000018
        /*0778*/ 	.short	0x010a
        /*077a*/ 	.byte	0xff
	.zero		1


	//   ....[103]....
        /*077c*/ 	.word	0x00009730
        /*0780*/ 	.word	0x00000000
        /*0784*/ 	.word	0x00000018
        /*0788*/ 	.short	0x010a
        /*078a*/ 	.byte	0xff
	.zero		1


	//   ....[104]....
        /*078c*/ 	.word	0x00009780
        /*0790*/ 	.word	0x00000003
        /*0794*/ 	.word	0x00000080
        /*0798*/ 	.short	0x010a
        /*079a*/ 	.byte	0xff
	.zero		1


	//   ....[105]....
        /*079c*/ 	.word	0x000097e0
        /*07a0*/ 	.word	0x00000000
        /*07a4*/ 	.word	0x00000000
        /*07a8*/ 	.short	0x010a
        /*07aa*/ 	.byte	0xff
	.zero		1


	//   ....[106]....
        /*07ac*/ 	.word	0x00009840
        /*07b0*/ 	.word	0x00000000
        /*07b4*/ 	.word	0x00000000
        /*07b8*/ 	.short	0x010a
        /*07ba*/ 	.byte	0xff
	.zero		1


	//   ....[107]....
        /*07bc*/ 	.word	0x00009890
        /*07c0*/ 	.word	0x00000002
        /*07c4*/ 	.word	0x000000e0
        /*07c8*/ 	.short	0x010a
        /*07ca*/ 	.byte	0xff
	.zero		1


	//   ....[108]....
        /*07cc*/ 	.word	0x000098f0
        /*07d0*/ 	.word	0x00000002
        /*07d4*/ 	.word	0x00000090
        /*07d8*/ 	.short	0x010a
        /*07da*/ 	.byte	0xff
	.zero		1


	//   ....[109]....
        /*07dc*/ 	.word	0x00009940
        /*07e0*/ 	.word	0x00000002
        /*07e4*/ 	.word	0x00000080
        /*07e8*/ 	.short	0x010a
        /*07ea*/ 	.byte	0xff
	.zero		1


	//   ....[110]....
        /*07ec*/ 	.word	0x000099a0
        /*07f0*/ 	.word	0x00000000
        /*07f4*/ 	.word	0x00000090
        /*07f8*/ 	.short	0x010a
        /*07fa*/ 	.byte	0xff
	.zero		1


	//   ....[111]....
        /*07fc*/ 	.word	0x000099f0
        /*0800*/ 	.word	0x00000000
        /*0804*/ 	.word	0x00000080
        /*0808*/ 	.short	0x010a
        /*080a*/ 	.byte	0xff
	.zero		1


	//   ....[112]....
        /*080c*/ 	.word	0x00009a50
        /*0810*/ 	.word	0x00000003
        /*0814*/ 	.word	0x000000c0
        /*0818*/ 	.short	0x010a
        /*081a*/ 	.byte	0xff
	.zero		1


	//   ....[113]....
        /*081c*/ 	.word	0x00009ab0
        /*0820*/ 	.word	0x00000000
        /*0824*/ 	.word	0x00000000
        /*0828*/ 	.short	0x010a
        /*082a*/ 	.byte	0xff
	.zero		1


	//   ....[114]....
        /*082c*/ 	.word	0x00009b10
        /*0830*/ 	.word	0x00000000
        /*0834*/ 	.word	0x00000000
        /*0838*/ 	.short	0x010a
        /*083a*/ 	.byte	0xff
	.zero		1


	//   ....[115]....
        /*083c*/ 	.word	0x00009b70
        /*0840*/ 	.word	0x00000000
        /*0844*/ 	.word	0x00000000
        /*0848*/ 	.short	0x010a
        /*084a*/ 	.byte	0xff
	.zero		1


	//   ....[116]....
        /*084c*/ 	.word	0x00009bd0
        /*0850*/ 	.word	0x00000000
        /*0854*/ 	.word	0x00000000
        /*0858*/ 	.short	0x010a
        /*085a*/ 	.byte	0xff
	.zero		1


	//   ....[117]....
        /*085c*/ 	.word	0x00009c30
        /*0860*/ 	.word	0x00000000
        /*0864*/ 	.word	0x00000000
        /*0868*/ 	.short	0x010a
        /*086a*/ 	.byte	0xff
	.zero		1


	//   ....[118]....
        /*086c*/ 	.word	0x00009c80
        /*0870*/ 	.word	0x0000000c
        /*0874*/ 	.word	0x00000080
        /*0878*/ 	.short	0x010a
        /*087a*/ 	.byte	0xff
	.zero		1


	//   ....[119]....
        /*087c*/ 	.word	0x00009ce0
        /*0880*/ 	.word	0x00000000
        /*0884*/ 	.word	0x00000078
        /*0888*/ 	.short	0x010a
        /*088a*/ 	.byte	0xff
	.zero		1


	//   ....[120]....
        /*088c*/ 	.word	0x00009d40
        /*0890*/ 	.word	0x00000000
        /*0894*/ 	.word	0x00000050
        /*0898*/ 	.short	0x010a
        /*089a*/ 	.byte	0xff
	.zero		1


	//   ....[121]....
        /*089c*/ 	.word	0x00009da0
        /*08a0*/ 	.word	0x00000000
        /*08a4*/ 	.word	0x00000058
        /*08a8*/ 	.short	0x010a
        /*08aa*/ 	.byte	0xff
	.zero		1


	//   ....[122]....
        /*08ac*/ 	.word	0x00009e00
        /*08b0*/ 	.word	0x00000000
        /*08b4*/ 	.word	0x00000060
        /*08b8*/ 	.short	0x010a
        /*08ba*/ 	.byte	0xff
	.zero		1


	//   ....[123]....
        /*08bc*/ 	.word	0x00009e60
        /*08c0*/ 	.word	0x00000000
        /*08c4*/ 	.word	0x00000068
        /*08c8*/ 	.short	0x010a
        /*08ca*/ 	.byte	0xff
	.zero		1


	//   ....[124]....
        /*08cc*/ 	.word	0x00009ec0
        /*08d0*/ 	.word	0x00000000
        /*08d4*/ 	.word	0x00000050
        /*08d8*/ 	.short	0x010a
        /*08da*/ 	.byte	0xff
	.zero		1


	//   ....[125]....
        /*08dc*/ 	.word	0x00009f20
        /*08e0*/ 	.word	0x00000000
        /*08e4*/ 	.word	0x00000058
        /*08e8*/ 	.short	0x010a
        /*08ea*/ 	.byte	0xff
	.zero		1


	//   ....[126]....
        /*08ec*/ 	.word	0x00009f80
        /*08f0*/ 	.word	0x00000000
        /*08f4*/ 	.word	0x00000060
        /*08f8*/ 	.short	0x010a
        /*08fa*/ 	.byte	0xff
	.zero		1


	//   ....[127]....
        /*08fc*/ 	.word	0x00009fd0
        /*0900*/ 	.word	0x00000003
        /*0904*/ 	.word	0x00000080
        /*0908*/ 	.short	0x010a
        /*090a*/ 	.byte	0xff
	.zero		1


	//   ....[128]....
        /*090c*/ 	.word	0x0000a020
        /*0910*/ 	.word	0x00000002
        /*0914*/ 	.word	0x00000030
        /*0918*/ 	.short	0x010a
        /*091a*/ 	.byte	0xff
	.zero		1


	//   ....[129]....
        /*091c*/ 	.word	0x0000a070
        /*0920*/ 	.word	0x00000047
        /*0924*/ 	.word	0x000000a0
        /*0928*/ 	.short	0x010a
        /*092a*/ 	.byte	0xff
	.zero		1


	//   ....[130]....
        /*092c*/ 	.word	0x0000a0c0
        /*0930*/ 	.word	0x00000070
        /*0934*/ 	.word	0x00000030
        /*0938*/ 	.short	0x010a
        /*093a*/ 	.byte	0xff
	.zero		1


	//   ....[131]....
        /*093c*/ 	.word	0x0000a110
        /*0940*/ 	.word	0x00000070
        /*0944*/ 	.word	0x00000030
        /*0948*/ 	.short	0x010a
        /*094a*/ 	.byte	0xff
	.zero		1


	//   ....[132]....
        /*094c*/ 	.word	0x0000a160
        /*0950*/ 	.word	0x00000066
        /*0954*/ 	.word	0x00000030
        /*0958*/ 	.short	0x010a
        /*095a*/ 	.byte	0xff
	.zero		1


	//----- nvinfo : EIATTR_NUM_MBARRIERS
	.align		4
.L_48:
        /*095c*/ 	.byte	0x03, 0x38
        /*095e*/ 	.short	0x0020


	//----- nvinfo : EIATTR_EXIT_INSTR_OFFSETS
	.align		4
        /*0960*/ 	.byte	0x04, 0x1c
        /*0962*/ 	.short	(.L_50 - .L_49)


	//   ....[0]....
.L_49:
        /*0964*/ 	.word	0x000029e0


	//   ....[1]....
        /*0968*/ 	.word	0x00002ef0


	//   ....[2]....
        /*096c*/ 	.word	0x00002f50


	//   ....[3]....
        /*0970*/ 	.word	0x00003d80


	//   ....[4]....
        /*0974*/ 	.word	0x00004ef0


	//   ....[5]....
        /*0978*/ 	.word	0x00004f30


	//   ....[6]....
        /*097c*/ 	.word	0x00009660


	//----- nvinfo : EIATTR_MAX_THREADS
	.align		4
.L_50:
        /*0980*/ 	.byte	0x04, 0x05
        /*0982*/ 	.short	(.L_52 - .L_51)
.L_51:
        /*0984*/ 	.word	0x00000100
        /*0988*/ 	.word	0x00000001
        /*098c*/ 	.word	0x00000001


	//----- nvinfo : EIATTR_CRS_STACK_SIZE
	.align		4
.L_52:
        /*0990*/ 	.byte	0x04, 0x1e
        /*0992*/ 	.short	(.L_54 - .L_53)
.L_53:
        /*0994*/ 	.word	0x00000000


	//----- nvinfo : EIATTR_CBANK_PARAM_SIZE
	.align		4
.L_54:
        /*0998*/ 	.byte	0x03, 0x19
        /*099a*/ 	.short	0x0800


	//----- nvinfo : EIATTR_PARAM_CBANK
	.align		4
        /*099c*/ 	.byte	0x04, 0x0a
        /*099e*/ 	.short	(.L_56 - .L_55)
	.align		4
.L_55:
        /*09a0*/ 	.word	index@(.nv.constant0._ZN7cutlass13device_kernelINS_4gemm6kernel13GemmUniversalIN4cute5tupleIJiiiiEEENS1_10collective13CollectiveMmaINS1_35MainloopSm100TmaUmmaWarpSpecializedILi3ELi2ELi4ENS5_IJNS4_1CILi2EEESB_NSA_ILi1EEEEEEEENS5_IJNSA_ILi64EEENSA_ILi256EEENSA_ILi32EEEEEENS_12float_e4m3_tENS5_IJlSC_lEEESJ_SK_NS4_8TiledMMAINS4_8MMA_AtomIJNS4_10MMA_TraitsINS4_19SM100_MMA_F8F6F4_SSEJSJ_SJ_fSF_SG_NS4_17integral_constantINS4_4UMMA5MajorELSR_0EEESS_NSP_INSQ_7ScaleInELST_0EEESU_EEEEEENS4_6LayoutINS5_IJSC_SC_SC_EEENS5_IJNSA_ILi0EEESZ_SZ_EEEEENS5_IJNS4_10UnderscoreES12_S12_EEEEENS4_23SM90_TMA_LOAD_MULTICASTENS4_14ComposedLayoutINS4_7SwizzleILi1ELi4ELi3EEENS4_18smem_ptr_flag_bitsILi8EEENSX_INS5_IJNSA_ILi8EEESH_EEENS5_IJSH_SC_EEEEEEEvNS4_8identityES15_S1F_vS1G_EENS_8epilogue10collective18CollectiveEpilogueINS1I_23Sm100TmaWarpSpecializedILi4ELi2ELi32ELb0ELb0EEEJSI_NS5_IJNSX_ISF_SC_EES1N_EEESJ_SK_SJ_SK_NS1I_6fusion15FusionCallbacksIS1M_NS1P_17LinearCombinationISJ_fSJ_fLNS_15FloatRoundStyleE2EEESI_S1O_JEEENS4_5SM1004TMEM4LOAD26SM100_TMEM_LOAD_16dp32b32xENS4_13SM90_TMA_LOADENS16_INS17_ILi2ELi4ELi3EEES1A_NSX_INS5_IJS1B_SF_EEENS5_IJSF_SC_EEEEEEENS4_39AutoVectorizingCopyWithAssumedAlignmentILi128EEENS4_14SM90_TMA_STOREES24_S26_S26_EEEvvEEEEvNT_6ParamsE)
        /*09a4*/ 	.short	0x0380
        /*09a6*/ 	.short	0x0800


	//----- nvinfo : EIATTR_SW_WAR
	.align		4
.L_56:
        /*09a8*/ 	.byte	0x04, 0x36
        /*09aa*/ 	.short	(.L_58 - .L_57)
.L_57:
        /*09ac*/ 	.word	0x00000008
.L_58:


//--------------------- .nv.callgraph             --------------------------
	.section	.nv.callgraph,"",@"SHT_CUDA_CALLGRAPH"
	.align	4
	.sectionentsize	8
	.align		4
        /*0000*/ 	.word	0x00000000
	.align		4
        /*0004*/ 	.word	0xffffffff
	.align		4
        /*0008*/ 	.word	index@(_ZN7cutlass13device_kernelINS_4gemm6kernel13GemmUniversalIN4cute5tupleIJiiiiEEENS1_10collective13CollectiveMmaINS1_35MainloopSm100TmaUmmaWarpSpecializedILi3ELi2ELi4ENS5_IJNS4_1CILi2EEESB_NSA_ILi1EEEEEEEENS5_IJNSA_ILi64EEENSA_ILi256EEENSA_ILi32EEEEEENS_12float_e4m3_tENS5_IJlSC_lEEESJ_SK_NS4_8TiledMMAINS4_8MMA_AtomIJNS4_10MMA_TraitsINS4_19SM100_MMA_F8F6F4_SSEJSJ_SJ_fSF_SG_NS4_17integral_constantINS4_4UMMA5MajorELSR_0EEESS_NSP_INSQ_7ScaleInELST_0EEESU_EEEEEENS4_6LayoutINS5_IJSC_SC_SC_EEENS5_IJNSA_ILi0EEESZ_SZ_EEEEENS5_IJNS4_10UnderscoreES12_S12_EEEEENS4_23SM90_TMA_LOAD_MULTICASTENS4_14ComposedLayoutINS4_7SwizzleILi1ELi4ELi3EEENS4_18smem_ptr_flag_bitsILi8EEENSX_INS5_IJNSA_ILi8EEESH_EEENS5_IJSH_SC_EEEEEEEvNS4_8identityES15_S1F_vS1G_EENS_8epilogue10collective18CollectiveEpilogueINS1I_23Sm100TmaWarpSpecializedILi4ELi2ELi32ELb0ELb0EEEJSI_NS5_IJNSX_ISF_SC_EES1N_EEESJ_SK_SJ_SK_NS1I_6fusion15FusionCallbacksIS1M_NS1P_17LinearCombinationISJ_fSJ_fLNS_15FloatRoundStyleE2EEESI_S1O_JEEENS4_5SM1004TMEM4LOAD26SM100_TMEM_LOAD_16dp32b32xENS4_13SM90_TMA_LOADENS16_INS17_ILi2ELi4ELi3EEES1A_NSX_INS5_IJS1B_SF_EEENS5_IJSF_SC_EEEEEEENS4_39AutoVectorizingCopyWithAssumedAlignmentILi128EEENS4_14SM90_TMA_STOREES24_S26_S26_EEEvvEEEEvNT_6ParamsE)
	.align		4
        /*000c*/ 	.word	index@(__assertfail)
	.align		4
        /*0010*/ 	.word	0x00000000
	.align		4
        /*0014*/ 	.word	0xfffffffe
	.align		4
        /*0018*/ 	.word	0x00000000
	.align		4
        /*001c*/ 	.word	0xfffffffd
	.align		4
        /*0020*/ 	.word	0x00000000
	.align		4
        /*0024*/ 	.word	0xfffffffc


//--------------------- .nv.constant4             --------------------------
	.section	.nv.constant4,"a",@progbits
	.align	8
	.align		8
.nv.constant4:
        /*0000*/ 	.dword	__assertfail
	.align		8
        /*0008*/ 	.dword	__unnamed_1
	.align		8
        /*0010*/ 	.dword	__unnamed_2
	.align		8
        /*0018*/ 	.dword	__unnamed_3
	.align		8
        /*0020*/ 	.dword	_ZN39_INTERNAL_fc542950_4_k_cu_0acd8587_85494cuda3std3__45__cpo5beginE
	.align		8
        /*0028*/ 	.dword	_ZN39_INTERNAL_fc542950_4_k_cu_0acd8587_85494cuda3std3__45__cpo3endE
	.align		8
        /*0030*/ 	.dword	_ZN39_INTERNAL_fc542950_4_k_cu_0acd8587_85494cuda3std3__45__cpo6cbeginE
	.align		8
        /*0038*/ 	.dword	_ZN39_INTERNAL_fc542950_4_k_cu_0acd8587_85494cuda3std3__45__cpo4cendE
	.align		8
        /*0040*/ 	.dword	_ZN39_INTERNAL_fc542950_4_k_cu_0acd8587_85494cuda3std3__441_GLOBAL__N__fc542950_4_k_cu_0acd8587_85496ignoreE
	.align		8
        /*0048*/ 	.dword	_ZN39_INTERNAL_fc542950_4_k_cu_0acd8587_85494cuda3std3__419piecewise_constructE
	.align		8
        /*0050*/ 	.dword	_ZN39_INTERNAL_fc542950_4_k_cu_0acd8587_85494cuda3std3__48in_placeE
	.align		8
        /*0058*/ 	.dword	_ZN39_INTERNAL_fc542950_4_k_cu_0acd8587_85494cuda3std6ranges3__45__cpo4swapE
	.align		8
        /*0060*/ 	.dword	_ZN39_INTERNAL_fc542950_4_k_cu_0acd8587_85494cuda3std6ranges3__45__cpo9iter_moveE
	.align		8
        /*0068*/ 	.dword	_ZN39_INTERNAL_fc542950_4_k_cu_0acd8587_85494cute7productE
	.align		8
        /*0070*/ 	.dword	_ZN39_INTERNAL_fc542950_4_k_cu_0acd8587_85494cute1_E
	.align		8
        /*0078*/ 	.dword	$str$25
	.align		8
        /*0080*/ 	.dword	$str$26
	.align		8
        /*0088*/ 	.dword	$str$27
	.align		8
        /*0090*/ 	.dword	$str$28


//--------------------- .text._ZN7cutlass13device_kernelINS_4gemm6kernel13GemmUniversalIN4cute5tupleIJiiiiEEENS1_10collective13CollectiveMmaINS1_35MainloopSm100TmaUmmaWarpSpecializedILi3ELi2ELi4ENS5_IJNS4_1CILi2EEESB_NSA_ILi1EEEEEEEENS5_IJNSA_ILi64EEENSA_ILi256EEENSA_ILi32EEEEEENS_12float_e4m3_tENS5_IJlSC_lEEESJ_SK_NS4_8TiledMMAINS4_8MMA_AtomIJNS4_10MMA_TraitsINS4_19SM100_MMA_F8F6F4_SSEJSJ_SJ_fSF_SG_NS4_17integral_constantINS4_4UMMA5MajorELSR_0EEESS_NSP_INSQ_7ScaleInELST_0EEESU_EEEEEENS4_6LayoutINS5_IJSC_SC_SC_EEENS5_IJNSA_ILi0EEESZ_SZ_EEEEENS5_IJNS4_10UnderscoreES12_S12_EEEEENS4_23SM90_TMA_LOAD_MULTICASTENS4_14ComposedLayoutINS4_7SwizzleILi1ELi4ELi3EEENS4_18smem_ptr_flag_bitsILi8EEENSX_INS5_IJNSA_ILi8EEESH_EEENS5_IJSH_SC_EEEEEEEvNS4_8identityES15_S1F_vS1G_EENS_8epilogue10collective18CollectiveEpilogueINS1I_23Sm100TmaWarpSpecializedILi4ELi2ELi32ELb0ELb0EEEJSI_NS5_IJNSX_ISF_SC_EES1N_EEESJ_SK_SJ_SK_NS1I_6fusion15FusionCallbacksIS1M_NS1P_17LinearCombinationISJ_fSJ_fLNS_15FloatRoundStyleE2EEESI_S1O_JEEENS4_5SM1004TMEM4LOAD26SM100_TMEM_LOAD_16dp32b32xENS4_13SM90_TMA_LOADENS16_INS17_ILi2ELi4ELi3EEES1A_NSX_INS5_IJS1B_SF_EEENS5_IJSF_SC_EEEEEEENS4_39AutoVectorizingCopyWithAssumedAlignmentILi128EEENS4_14SM90_TMA_STOREES24_S26_S26_EEEvvEEEEvNT_6ParamsE --------------------------
	.section	.text._ZN7cutlass13device_kernelINS_4gemm6kernel13GemmUniversalIN4cute5tupleIJiiiiEEENS1_10collective13CollectiveMmaINS1_35MainloopSm100TmaUmmaWarpSpecializedILi3ELi2ELi4ENS5_IJNS4_1CILi2EEESB_NSA_ILi1EEEEEEEENS5_IJNSA_ILi64EEENSA_ILi256EEENSA_ILi32EEEEEENS_12float_e4m3_tENS5_IJlSC_lEEESJ_SK_NS4_8TiledMMAINS4_8MMA_AtomIJNS4_10MMA_TraitsINS4_19SM100_MMA_F8F6F4_SSEJSJ_SJ_fSF_SG_NS4_17integral_constantINS4_4UMMA5MajorELSR_0EEESS_NSP_INSQ_7ScaleInELST_0EEESU_EEEEEENS4_6LayoutINS5_IJSC_SC_SC_EEENS5_IJNSA_ILi0EEESZ_SZ_EEEEENS5_IJNS4_10UnderscoreES12_S12_EEEEENS4_23SM90_TMA_LOAD_MULTICASTENS4_14ComposedLayoutINS4_7SwizzleILi1ELi4ELi3EEENS4_18smem_ptr_flag_bitsILi8EEENSX_INS5_IJNSA_ILi8EEESH_EEENS5_IJSH_SC_EEEEEEEvNS4_8identityES15_S1F_vS1G_EENS_8epilogue10collective18CollectiveEpilogueINS1I_23Sm100TmaWarpSpecializedILi4ELi2ELi32ELb0ELb0EEEJSI_NS5_IJNSX_ISF_SC_EES1N_EEESJ_SK_SJ_SK_NS1I_6fusion15FusionCallbacksIS1M_NS1P_17LinearCombinationISJ_fSJ_fLNS_15FloatRoundStyleE2EEESI_S1O_JEEENS4_5SM1004TMEM4LOAD26SM100_TMEM_LOAD_16dp32b32xENS4_13SM90_TMA_LOADENS16_INS17_ILi2ELi4ELi3EEES1A_NSX_INS5_IJS1B_SF_EEENS5_IJSF_SC_EEEEEEENS4_39AutoVectorizingCopyWithAssumedAlignmentILi128EEENS4_14SM90_TMA_STOREES24_S26_S26_EEEvvEEEEvNT_6ParamsE,"ax",@progbits
	.align	128
.text._ZN7cutlass13device_kernelINS_4gemm6kernel13GemmUniversalIN4cute5tupleIJiiiiEEENS1_10collective13CollectiveMmaINS1_35MainloopSm100TmaUmmaWarpSpecializedILi3ELi2ELi4ENS5_IJNS4_1CILi2EEESB_NSA_ILi1EEEEEEEENS5_IJNSA_ILi64EEENSA_ILi256EEENSA_ILi32EEEEEENS_12float_e4m3_tENS5_IJlSC_lEEESJ_SK_NS4_8TiledMMAINS4_8MMA_AtomIJNS4_10MMA_TraitsINS4_19SM100_MMA_F8F6F4_SSEJSJ_SJ_fSF_SG_NS4_17integral_constantINS4_4UMMA5MajorELSR_0EEESS_NSP_INSQ_7ScaleInELST_0EEESU_EEEEEENS4_6LayoutINS5_IJSC_SC_SC_EEENS5_IJNSA_ILi0EEESZ_SZ_EEEEENS5_IJNS4_10UnderscoreES12_S12_EEEEENS4_23SM90_TMA_LOAD_MULTICASTENS4_14ComposedLayoutINS4_7SwizzleILi1ELi4ELi3EEENS4_18smem_ptr_flag_bitsILi8EEENSX_INS5_IJNSA_ILi8EEESH_EEENS5_IJSH_SC_EEEEEEEvNS4_8identityES15_S1F_vS1G_EENS_8epilogue10collective18CollectiveEpilogueINS1I_23Sm100TmaWarpSpecializedILi4ELi2ELi32ELb0ELb0EEEJSI_NS5_IJNSX_ISF_SC_EES1N_EEESJ_SK_SJ_SK_NS1I_6fusion15FusionCallbacksIS1M_NS1P_17LinearCombinationISJ_fSJ_fLNS_15FloatRoundStyleE2EEESI_S1O_JEEENS4_5SM1004TMEM4LOAD26SM100_TMEM_LOAD_16dp32b32xENS4_13SM90_TMA_LOADENS16_INS17_ILi2ELi4ELi3EEES1A_NSX_INS5_IJS1B_SF_EEENS5_IJSF_SC_EEEEEEENS4_39AutoVectorizingCopyWithAssumedAlignmentILi128EEENS4_14SM90_TMA_STOREES24_S26_S26_EEEvvEEEEvNT_6ParamsE:
        .type           _ZN7cutlass13device_kernelINS_4gemm6kernel13GemmUniversalIN4cute5tupleIJiiiiEEENS1_10collective13CollectiveMmaINS1_35MainloopSm100TmaUmmaWarpSpecializedILi3ELi2ELi4ENS5_IJNS4_1CILi2EEESB_NSA_ILi1EEEEEEEENS5_IJNSA_ILi64EEENSA_ILi256EEENSA_ILi32EEEEEENS_12float_e4m3_tENS5_IJlSC_lEEESJ_SK_NS4_8TiledMMAINS4_8MMA_AtomIJNS4_10MMA_TraitsINS4_19SM100_MMA_F8F6F4_SSEJSJ_SJ_fSF_SG_NS4_17integral_constantINS4_4UMMA5MajorELSR_0EEESS_NSP_INSQ_7ScaleInELST_0EEESU_EEEEEENS4_6LayoutINS5_IJSC_SC_SC_EEENS5_IJNSA_ILi0EEESZ_SZ_EEEEENS5_IJNS4_10UnderscoreES12_S12_EEEEENS4_23SM90_TMA_LOAD_MULTICASTENS4_14ComposedLayoutINS4_7SwizzleILi1ELi4ELi3EEENS4_18smem_ptr_flag_bitsILi8EEENSX_INS5_IJNSA_ILi8EEESH_EEENS5_IJSH_SC_EEEEEEEvNS4_8identityES15_S1F_vS1G_EENS_8epilogue10collective18CollectiveEpilogueINS1I_23Sm100TmaWarpSpecializedILi4ELi2ELi32ELb0ELb0EEEJSI_NS5_IJNSX_ISF_SC_EES1N_EEESJ_SK_SJ_SK_NS1I_6fusion15FusionCallbacksIS1M_NS1P_17LinearCombinationISJ_fSJ_fLNS_15FloatRoundStyleE2EEESI_S1O_JEEENS4_5SM1004TMEM4LOAD26SM100_TMEM_LOAD_16dp32b32xENS4_13SM90_TMA_LOADENS16_INS17_ILi2ELi4ELi3EEES1A_NSX_INS5_IJS1B_SF_EEENS5_IJSF_SC_EEEEEEENS4_39AutoVectorizingCopyWithAssumedAlignmentILi128EEENS4_14SM90_TMA_STOREES24_S26_S26_EEEvvEEEEvNT_6ParamsE,@function
        .size           _ZN7cutlass13device_kernelINS_4gemm6kernel13GemmUniversalIN4cute5tupleIJiiiiEEENS1_10collective13CollectiveMmaINS1_35MainloopSm100TmaUmmaWarpSpecializedILi3ELi2ELi4ENS5_IJNS4_1CILi2EEESB_NSA_ILi1EEEEEEEENS5_IJNSA_ILi64EEENSA_ILi256EEENSA_ILi32EEEEEENS_12float_e4m3_tENS5_IJlSC_lEEESJ_SK_NS4_8TiledMMAINS4_8MMA_AtomIJNS4_10MMA_TraitsINS4_19SM100_MMA_F8F6F4_SSEJSJ_SJ_fSF_SG_NS4_17integral_constantINS4_4UMMA5MajorELSR_0EEESS_NSP_INSQ_7ScaleInELST_0EEESU_EEEEEENS4_6LayoutINS5_IJSC_SC_SC_EEENS5_IJNSA_ILi0EEESZ_SZ_EEEEENS5_IJNS4_10UnderscoreES12_S12_EEEEENS4_23SM90_TMA_LOAD_MULTICASTENS4_14ComposedLayoutINS4_7SwizzleILi1ELi4ELi3EEENS4_18smem_ptr_flag_bitsILi8EEENSX_INS5_IJNSA_ILi8EEESH_EEENS5_IJSH_SC_EEEEEEEvNS4_8identityES15_S1F_vS1G_EENS_8epilogue10collective18CollectiveEpilogueINS1I_23Sm100TmaWarpSpecializedILi4ELi2ELi32ELb0ELb0EEEJSI_NS5_IJNSX_ISF_SC_EES1N_EEESJ_SK_SJ_SK_NS1I_6fusion15FusionCallbacksIS1M_NS1P_17LinearCombinationISJ_fSJ_fLNS_15FloatRoundStyleE2EEESI_S1O_JEEENS4_5SM1004TMEM4LOAD26SM100_TMEM_LOAD_16dp32b32xENS4_13SM90_TMA_LOADENS16_INS17_ILi2ELi4ELi3EEES1A_NSX_INS5_IJS1B_SF_EEENS5_IJSF_SC_EEEEEEENS4_39AutoVectorizingCopyWithAssumedAlignmentILi128EEENS4_14SM90_TMA_STOREES24_S26_S26_EEEvvEEEEvNT_6ParamsE,(.L_x_174 - _ZN7cutlass13device_kernelINS_4gemm6kernel13GemmUniversalIN4cute5tupleIJiiiiEEENS1_10collective13CollectiveMmaINS1_35MainloopSm100TmaUmmaWarpSpecializedILi3ELi2ELi4ENS5_IJNS4_1CILi2EEESB_NSA_ILi1EEEEEEEENS5_IJNSA_ILi64EEENSA_ILi256EEENSA_ILi32EEEEEENS_12float_e4m3_tENS5_IJlSC_lEEESJ_SK_NS4_8TiledMMAINS4_8MMA_AtomIJNS4_10MMA_TraitsINS4_19SM100_MMA_F8F6F4_SSEJSJ_SJ_fSF_SG_NS4_17integral_constantINS4_4UMMA5MajorELSR_0EEESS_NSP_INSQ_7ScaleInELST_0EEESU_EEEEEENS4_6LayoutINS5_IJSC_SC_SC_EEENS5_IJNSA_ILi0EEESZ_SZ_EEEEENS5_IJNS4_10UnderscoreES12_S12_EEEEENS4_23SM90_TMA_LOAD_MULTICASTENS4_14ComposedLayoutINS4_7SwizzleILi1ELi4ELi3EEENS4_18smem_ptr_flag_bitsILi8EEENSX_INS5_IJNSA_ILi8EEESH_EEENS5_IJSH_SC_EEEEEEEvNS4_8identityES15_S1F_vS1G_EENS_8epilogue10collective18CollectiveEpilogueINS1I_23Sm100TmaWarpSpecializedILi4ELi2ELi32ELb0ELb0EEEJSI_NS5_IJNSX_ISF_SC_EES1N_EEESJ_SK_SJ_SK_NS1I_6fusion15FusionCallbacksIS1M_NS1P_17LinearCombinationISJ_fSJ_fLNS_15FloatRoundStyleE2EEESI_S1O_JEEENS4_5SM1004TMEM4LOAD26SM100_TMEM_LOAD_16dp32b32xENS4_13SM90_TMA_LOADENS16_INS17_ILi2ELi4ELi3EEES1A_NSX_INS5_IJS1B_SF_EEENS5_IJSF_SC_EEEEEEENS4_39AutoVectorizingCopyWithAssumedAlignmentILi128EEENS4_14SM90_TMA_STOREES24_S26_S26_EEEvvEEEEvNT_6ParamsE)
        .other          _ZN7cutlass13device_kernelINS_4gemm6kernel13GemmUniversalIN4cute5tupleIJiiiiEEENS1_10collective13CollectiveMmaINS1_35MainloopSm100TmaUmmaWarpSpecializedILi3ELi2ELi4ENS5_IJNS4_1CILi2EEESB_NSA_ILi1EEEEEEEENS5_IJNSA_ILi64EEENSA_ILi256EEENSA_ILi32EEEEEENS_12float_e4m3_tENS5_IJlSC_lEEESJ_SK_NS4_8TiledMMAINS4_8MMA_AtomIJNS4_10MMA_TraitsINS4_19SM100_MMA_F8F6F4_SSEJSJ_SJ_fSF_SG_NS4_17integral_constantINS4_4UMMA5MajorELSR_0EEESS_NSP_INSQ_7ScaleInELST_0EEESU_EEEEEENS4_6LayoutINS5_IJSC_SC_SC_EEENS5_IJNSA_ILi0EEESZ_SZ_EEEEENS5_IJNS4_10UnderscoreES12_S12_EEEEENS4_23SM90_TMA_LOAD_MULTICASTENS4_14ComposedLayoutINS4_7SwizzleILi1ELi4ELi3EEENS4_18smem_ptr_flag_bitsILi8EEENSX_INS5_IJNSA_ILi8EEESH_EEENS5_IJSH_SC_EEEEEEEvNS4_8identityES15_S1F_vS1G_EENS_8epilogue10collective18CollectiveEpilogueINS1I_23Sm100TmaWarpSpecializedILi4ELi2ELi32ELb0ELb0EEEJSI_NS5_IJNSX_ISF_SC_EES1N_EEESJ_SK_SJ_SK_NS1I_6fusion15FusionCallbacksIS1M_NS1P_17LinearCombinationISJ_fSJ_fLNS_15FloatRoundStyleE2EEESI_S1O_JEEENS4_5SM1004TMEM4LOAD26SM100_TMEM_LOAD_16dp32b32xENS4_13SM90_TMA_LOADENS16_INS17_ILi2ELi4ELi3EEES1A_NSX_INS5_IJS1B_SF_EEENS5_IJSF_SC_EEEEEEENS4_39AutoVectorizingCopyWithAssumedAlignmentILi128EEENS4_14SM90_TMA_STOREES24_S26_S26_EEEvvEEEEvNT_6ParamsE,@"STO_CUDA_ENTRY STV_DEFAULT"
_ZN7cutlass13device_kernelINS_4gemm6kernel13GemmUniversalIN4cute5tupleIJiiiiEEENS1_10collective13CollectiveMmaINS1_35MainloopSm100TmaUmmaWarpSpecializedILi3ELi2ELi4ENS5_IJNS4_1CILi2EEESB_NSA_ILi1EEEEEEEENS5_IJNSA_ILi64EEENSA_ILi256EEENSA_ILi32EEEEEENS_12float_e4m3_tENS5_IJlSC_lEEESJ_SK_NS4_8TiledMMAINS4_8MMA_AtomIJNS4_10MMA_TraitsINS4_19SM100_MMA_F8F6F4_SSEJSJ_SJ_fSF_SG_NS4_17integral_constantINS4_4UMMA5MajorELSR_0EEESS_NSP_INSQ_7ScaleInELST_0EEESU_EEEEEENS4_6LayoutINS5_IJSC_SC_SC_EEENS5_IJNSA_ILi0EEESZ_SZ_EEEEENS5_IJNS4_10UnderscoreES12_S12_EEEEENS4_23SM90_TMA_LOAD_MULTICASTENS4_14ComposedLayoutINS4_7SwizzleILi1ELi4ELi3EEENS4_18smem_ptr_flag_bitsILi8EEENSX_INS5_IJNSA_ILi8EEESH_EEENS5_IJSH_SC_EEEEEEEvNS4_8identityES15_S1F_vS1G_EENS_8epilogue10collective18CollectiveEpilogueINS1I_23Sm100TmaWarpSpecializedILi4ELi2ELi32ELb0ELb0EEEJSI_NS5_IJNSX_ISF_SC_EES1N_EEESJ_SK_SJ_SK_NS1I_6fusion15FusionCallbacksIS1M_NS1P_17LinearCombinationISJ_fSJ_fLNS_15FloatRoundStyleE2EEESI_S1O_JEEENS4_5SM1004TMEM4LOAD26SM100_TMEM_LOAD_16dp32b32xENS4_13SM90_TMA_LOADENS16_INS17_ILi2ELi4ELi3EEES1A_NSX_INS5_IJS1B_SF_EEENS5_IJSF_SC_EEEEEEENS4_39AutoVectorizingCopyWithAssumedAlignmentILi128EEENS4_14SM90_TMA_STOREES24_S26_S26_EEEvvEEEEvNT_6ParamsE:
[----:B------:R-:W1:Y:S01]  /*0000*/  LDC R1, c[0x0][0x37c] ;  /* 0x0000df00ff017b82 */ /* 0x000e620000000800 */
[----:B------:R-:W2:Y:S01]  /*0010*/  S2R R95, SR_TID.X ;  /* 0x00000000005f7919 */ /* 0x000ea20000002100 */
[----:B------:R-:W3:Y:S01]  /*0020*/  LDCU.64 UR8, c[0x0][0x890] ;  /* 0x00011200ff0877ac */ /* 0x000ee20008000a00 */
[----:B------:R-:W-:Y:S02]  /*0030*/  PRMT R85, RZ, 0x7610, R85 ;  /* 0x00007610ff557816 */ /* 0x000fe40000000055 */
[----:B------:R-:W-:Y:S01]  /*0040*/  ELECT P3, URZ, PT ;  /* 0x0000000000ff782f */ /* 0x000fe20003860000 */
[----:B---3--:R-:W-:-:S04]  /*0050*/  UISETP.NE.U32.AND UP0, UPT, UR8, URZ, UPT ;  /* 0x000000ff0800728c */ /* 0x008fc8000bf05070 */
[----:B------:R-:W-:Y:S01]  /*0060*/  UISETP.NE.AND.EX UP0, UPT, UR9, URZ, UPT, UP0 ;  /* 0x000000ff0900728c */ /* 0x000fe2000bf05300 */
[----:B--2---:R-:W-:-:S05]  /*0070*/  SHF.R.U32.HI R86, RZ, 0x5, R95 ;  /* 0x00000005ff567819 */ /* 0x004fca000001165f */
[----:B------:R-:W2:Y:S02]  /*0080*/  SHFL.IDX PT, R0, R86, RZ, 0x1f ;  /* 0x00001fff56007589 */ /* 0x000ea400000e0000 */
[----:B--2---:R-:W-:Y:S01]  /*0090*/  R2UR UR17, R0 ;  /* 0x00000000001172ca */ /* 0x004fe200000e0000 */
[----:B-1----:R-:W-:-:S14]  /*00a0*/  BRA.U UP0, `(.L_x_0) ;  /* 0x0000000100307547 */ /* 0x002fdc000b800000 */
[----:B------:R-:W1:Y:S02]  /*00b0*/  LDCU.64 UR4, c[0x0][0x888] ;  /* 0x00011100ff0477ac */ /* 0x000e640008000a00 */
[----:B-1----:R-:W-:-:S04]  /*00c0*/  UISETP.NE.U32.AND UP0, UPT, UR4, URZ, UPT ;  /* 0x000000ff0400728c */ /* 0x002fc8000bf05070 */
[----:B------:R-:W-:-:S09]  /*00d0*/  UISETP.NE.AND.EX UP0, UPT, UR5, URZ, UPT, UP0 ;  /* 0x000000ff0500728c */ /* 0x000fd2000bf05300 */
[----:B------:R-:W-:Y:S05]  /*00e0*/  BRA.U !UP0, `(.L_x_1) ;  /* 0x0000000108147547 */ /* 0x000fea000b800000 */
[----:B------:R-:W1:Y:S01]  /*00f0*/  LDC.64 R2, c[0x0][0x888] ;  /* 0x00022200ff027b82 */ /* 0x000e620000000a00 */
[----:B------:R-:W1:Y:S02]  /*0100*/  LDCU.64 UR4, c[0x0][0x358] ;  /* 0x00006b00ff0477ac */ /* 0x000e640008000a00 */
[----:B-1----:R1:W5:Y:S01]  /*0110*/  LDG.E R41, desc[UR4][R2.64] ;  /* 0x0000000402297981 */ /* 0x002362000c1e1900 */
[----:B------:R-:W-:Y:S01]  /*0120*/  HFMA2 R85, -RZ, RZ, 0, 5.9604644775390625e-08 ;  /* 0x00000001ff557431 */ /* 0x000fe200000001ff */
[----:B------:R-:W-:Y:S05]  /*0130*/  BRA `(.L_x_0) ;  /* 0x00000000000c7947 */ /* 0x000fea0003800000 */
.L_x_1:
[----:B------:R-:W1:Y:S01]  /*0140*/  LDCU UR4, c[0x0][0x880] ;  /* 0x00011000ff0477ac */ /* 0x000e620008000800 */
[----:B------:R-:W-:Y:S01]  /*0150*/  HFMA2 R85, -RZ, RZ, 0, 5.9604644775390625e-08 ;  /* 0x00000001ff557431 */ /* 0x000fe200000001ff */
[----:B-1----:R-:W-:-:S07]  /*0160*/  MOV R41, UR4 ;  /* 0x0000000400297c02 */ /* 0x002fce0008000f00 */
.L_x_0:
[----:B------:R-:W2:Y:S02]  /*0170*/  LDCU.64 UR4, c[0x0][0x8b0] ;  /* 0x00011600ff0477ac */ /* 0x000ea40008000a00 */
[----:B--2---:R-:W-:-:S04]  /*0180*/  UISETP.NE.U32.AND UP0, UPT, UR4, URZ, UPT ;  /* 0x000000ff0400728c */ /* 0x004fc8000bf05070 */
[----:B------:R-:W-:-:S09]  /*0190*/  UISETP.NE.AND.EX UP0, UPT, UR5, URZ, UPT, UP0 ;  /* 0x000000ff0500728c */ /* 0x000fd2000bf05300 */
[----:B------:R-:W-:Y:S05]  /*01a0*/  BRA.U UP0, `(.L_x_2) ;  /* 0x0000000100287547 */ /* 0x000fea000b800000 */
[----:B------:R-:W2:Y:S02]  /*01b0*/  LDCU.64 UR4, c[0x0][0x8a8] ;  /* 0x00011500ff0477ac */ /* 0x000ea40008000a00 */
[----:B--2---:R-:W-:-:S04]  /*01c0*/  UISETP.NE.U32.AND UP0, UPT, UR4, URZ, UPT ;  /* 0x000000ff0400728c */ /* 0x004fc8000bf05070 */
[----:B------:R-:W-:-:S09]  /*01d0*/  UISETP.NE.AND.EX UP0, UPT, UR5, URZ, UPT, UP0 ;  /* 0x000000ff0500728c */ /* 0x000fd2000bf05300 */
[----:B------:R-:W-:Y:S05]  /*01e0*/  BRA.U !UP0, `(.L_x_3) ;  /* 0x0000000108107547 */ /* 0x000fea000b800000 */
[----:B------:R-:W2:Y:S01]  /*01f0*/  LDC.64 R38, c[0x0][0x8a8] ;  /* 0x00022a00ff267b82 */ /* 0x000ea20000000a00 */
[----:B------:R-:W2:Y:S02]  /*0200*/  LDCU.64 UR4, c[0x0][0x358] ;  /* 0x00006b00ff0477ac */ /* 0x000ea40008000a00 */
[----:B--2---:R2:W5:Y:S01]  /*0210*/  LDG.E R38, desc[UR4][R38.64] ;  /* 0x0000000426267981 */ /* 0x004562000c1e1900 */
[----:B------:R-:W-:Y:S05]  /*0220*/  BRA `(.L_x_2) ;  /* 0x0000000000087947 */ /* 0x000fea0003800000 */
.L_x_3:
[----:B------:R-:W2:Y:S02]  /*0230*/  LDCU UR4, c[0x0][0x8a0] ;  /* 0x00011400ff0477ac */ /* 0x000ea40008000800 */
[----:B--2---:R-:W-:Y:S02]  /*0240*/  MOV R38, UR4 ;  /* 0x0000000400267c02 */ /* 0x004fe40008000f00 */
.L_x_2:
[----:B------:R-:W-:Y:S01]  /*0250*/  IMAD.U32 R0, RZ, RZ, UR17 ;  /* 0x00000011ff007e24 */ /* 0x000fe2000f8e00ff */
[----:B------:R-:W-:Y:S04]  /*0260*/  BSSY.RECONVERGENT B0, `(.L_x_4) ;  /* 0x000000c000007945 */ /* 0x000fe80003800200 */
[C---:B------:R-:W-:Y:S02]  /*0270*/  ISETP.NE.OR P1, PT, R0.reuse, 0x1, !P3 ;  /* 0x000000010000780c */ /* 0x040fe40005f25670 */
[----:B------:R-:W-:-:S11]  /*0280*/  ISETP.NE.OR P0, PT, R0, 0x3, !P3 ;  /* 0x000000030000780c */ /* 0x000fd60005f05670 */
[----:B------:R-:W-:Y:S05]  /*0290*/  @P1 BRA `(.L_x_5) ;  /* 0x0000000000201947 */ /* 0x000fea0003800000 */
[----:B------:R-:W3:Y:S02]  /*02a0*/  LDCU.64 UR4, c[0x0][0x348] ;  /* 0x00006900ff0477ac */ /* 0x000ee40008000a00 */
[----:B---3--:R-:W-:Y:S02]  /*02b0*/  UIADD3 UR6, UP1, UPT, UR4, 0x80, URZ ;  /* 0x0000008004067890 */ /* 0x008fe4000ff3e0ff */
[----:B------:R-:W-:Y:S02]  /*02c0*/  UIADD3 UR4, UP0, UPT, UR4, 0x180, URZ ;  /* 0x0000018004047890 */ /* 0x000fe4000ff1e0ff */
[----:B------:R-:W-:Y:S02]  /*02d0*/  UIADD3.X UR7, UPT, UPT, URZ, UR5, URZ, UP1, !UPT ;  /* 0x00000005ff077290 */ /* 0x000fe40008ffe4ff */
[----:B------:R-:W-:-:S07]  /*02e0*/  UIADD3.X UR5, UPT, UPT, URZ, UR5, URZ, UP0, !UPT ;  /* 0x00000005ff057290 */ /* 0x000fce00087fe4ff */
[----:B------:R3:W-:Y:S02]  /*02f0*/  UTMACCTL.PF [UR6] ;  /* 0x00000000060079b9 */ /* 0x0007e40008040000 */
[----:B------:R3:W-:Y:S02]  /*0300*/  UTMACCTL.PF [UR4] ;  /* 0x00000000040079b9 */ /* 0x0007e40008040000 */
[----:B---3--:R-:W-:Y:S01]  /*0310*/  NOP ;  /* 0x0000000000007918 */ /* 0x008fe20000000000 */
.L_x_5:
[----:B------:R-:W-:Y:S05]  /*0320*/  BSYNC.RECONVERGENT B0 ;  /* 0x0000000000007941 */ /* 0x000fea0003800200 */
.L_x_4:
[----:B------:R-:W-:Y:S04]  /*0330*/  BSSY.RECONVERGENT B0, `(.L_x_6) ;  /* 0x000000a000007945 */ /* 0x000fe80003800200 */
        /* <DEDUP_REMOVED lines=9> */
.L_x_7:
[----:B------:R-:W-:Y:S05]  /*03d0*/  BSYNC.RECONVERGENT B0 ;  /* 0x0000000000007941 */ /* 0x000fea0003800200 */
.L_x_6:
[----:B------:R-:W3:Y:S01]  /*03e0*/  LDCU.64 UR4, c[0x0][0x888] ;  /* 0x00011100ff0477ac */ /* 0x000ee20008000a00 */
[----:B------:R-:W-:Y:S02]  /*03f0*/  UISETP.EQ.U32.AND UP1, UPT, UR8, URZ, UPT ;  /* 0x000000ff0800728c */ /* 0x000fe4000bf22070 */
[----:B------:R-:W-:Y:S02]  /*0400*/  UPLOP3.LUT UP3, UPT, UPT, UPT, UPT, 0x80, 0x8 ;  /* 0x000000000008789c */ /* 0x000fe40003f6f070 */
[----:B---3--:R-:W-:-:S04]  /*0410*/  UISETP.NE.U32.AND UP0, UPT, UR4, URZ, UPT ;  /* 0x000000ff0400728c */ /* 0x008fc8000bf05070 */
[----:B------:R-:W-:-:S04]  /*0420*/  UISETP.NE.AND.EX UP0, UPT, UR5, URZ, UPT, UP0 ;  /* 0x000000ff0500728c */ /* 0x000fc8000bf05300 */
[----:B------:R-:W-:-:S04]  /*0430*/  UISETP.EQ.OR.EX UP2, UPT, UR9, URZ, !UP0, UP1 ;  /* 0x000000ff0900728c */ /* 0x000fc8000c742710 */
[----:B------:R-:W-:-:S06]  /*0440*/  UP2UR UR4, UPR, URZ, 0x4 ;  /* 0x00000004ff047883 */ /* 0x000fcc0008000000 */
[----:B------:R-:W-:Y:S01]  /*0450*/  MOV R88, UR4 ;  /* 0x0000000400587c02 */ /* 0x000fe20008000f00 */
[----:B------:R-:W-:Y:S06]  /*0460*/  BRA.U !UP2, `(.L_x_8) ;  /* 0x000000010a207547 */ /* 0x000fec000b800000 */
[----:B------:R-:W-:Y:S01]  /*0470*/  UISETP.NE.U32.AND UP1, UPT, UR8, URZ, UPT ;  /* 0x000000ff0800728c */ /* 0x000fe2000bf25070 */
[----:B-----5:R-:W-:Y:S01]  /*0480*/  FSETP.NEU.AND P0, PT, R41, RZ, PT ;  /* 0x000000ff2900720b */ /* 0x020fe20003f0d000 */
[----:B------:R-:W-:Y:S02]  /*0490*/  USEL UR4, URZ, 0xffffffff, UP0 ;  /* 0xffffffffff047887 */ /* 0x000fe40008000000 */
[----:B------:R-:W-:-:S10]  /*04a0*/  UISETP.NE.AND.EX UP1, UPT, UR9, URZ, UPT, UP1 ;  /* 0x000000ff0900728c */ /* 0x000fd4000bf25310 */
[----:B------:R-:W-:Y:S01]  /*04b0*/  VOTEU.ANY UP0, P0 ;  /* 0x0000000000ff7886 */ /* 0x000fe20000000100 */
[----:B------:R-:W-:-:S04]  /*04c0*/  @!UP1 USEL UR4, URZ, 0xffffffff, UP0 ;  /* 0xffffffffff049887 */ /* 0x000fc80008000000 */
[----:B------:R-:W-:-:S04]  /*04d0*/  ULOP3.LUT UR4, UR4, 0x1, URZ, 0xc0, !UPT ;  /* 0x0000000104047892 */ /* 0x000fc8000f8ec0ff */
[----:B------:R-:W-:-:S11]  /*04e0*/  UISETP.NE.U32.AND UP3, UPT, UR4, 0x1, UPT ;  /* 0x000000010400788c */ /* 0x000fd6000bf65070 */
.L_x_8:
[----:B-1----:R-:W1:Y:S01]  /*04f0*/  SHFL.IDX PT, R2, R86, RZ, 0x1f ;  /* 0x00001fff56027589 */ /* 0x002e6200000e0000 */
[----:B------:R-:W-:-:S04]  /*0500*/  UISETP.NE.AND UP0, UPT, UR17, 0x2, UPT ;  /* 0x000000021100788c */ /* 0x000fc8000bf05270 */
[----:B------:R-:W-:Y:S01]  /*0510*/  USEL UR48, URZ, 0x1, UP0 ;  /* 0x00000001ff307887 */ /* 0x000fe20008000000 */
[----:B-1----:R-:W-:-:S13]  /*0520*/  ISETP.NE.AND P0, PT, R2, RZ, PT ;  /* 0x000000ff0200720c */ /* 0x002fda0003f05270 */
[----:B------:R-:W-:Y:S05]  /*0530*/  @P0 BRA `(.L_x_9) ;  /* 0x0000000000500947 */ /* 0x000fea0003800000 */
[----:B------:R-:W1:Y:S01]  /*0540*/  S2UR UR4, SR_CgaCtaId ;  /* 0x00000000000479c3 */ /* 0x000e620000008800 */
[----:B------:R-:W-:Y:S01]  /*0550*/  UMOV UR5, 0x400 ;  /* 0x0000040000057882 */ /* 0x000fe20000000000 */
[----:B------:R-:W-:Y:S01]  /*0560*/  UMOV UR8, 0x1 ;  /* 0x0000000100087882 */ /* 0x000fe20000000000 */
[----:B------:R-:W-:Y:S01]  /*0570*/  UMOV UR6, 0x3 ;  /* 0x0000000300067882 */ /* 0x000fe20000000000 */
[----:B------:R-:W-:-:S04]  /*0580*/  UIADD3 UR8, UPT, UPT, -UR8, 0x100000, URZ ;  /* 0x0010000008087890 */ /* 0x000fc8000fffe1ff */
[----:B------:R-:W-:Y:S02]  /*0590*/  USHF.L.U32 UR9, UR8, 0xb, URZ ;  /* 0x0000000b08097899 */ /* 0x000fe400080006ff */
[----:B------:R-:W-:Y:S02]  /*05a0*/  USHF.L.U32 UR8, UR8, 0x1, URZ ;  /* 0x0000000108087899 */ /* 0x000fe400080006ff */
[----:B------:R-:W-:-:S04]  /*05b0*/  UIADD3 UR6, UPT, UPT, -UR6, 0x100000, URZ ;  /* 0x0010000006067890 */ /* 0x000fc8000fffe1ff */
[----:B------:R-:W-:Y:S02]  /*05c0*/  USHF.L.U32 UR7, UR6, 0xb, URZ ;  /* 0x0000000b06077899 */ /* 0x000fe400080006ff */
[----:B------:R-:W-:Y:S01]  /*05d0*/  USHF.L.U32 UR6, UR6, 0x1, URZ ;  /* 0x0000000106067899 */ /* 0x000fe200080006ff */
[----:B------:R-:W-:Y:S01]  /*05e0*/  ELECT P0, URZ, PT ;  /* 0x0000000000ff782f */ /* 0x000fe20003800000 */
[----:B-1----:R-:W-:Y:S01]  /*05f0*/  ULEA UR4, UR4, UR5, 0x18 ;  /* 0x0000000504047291 */ /* 0x002fe2000f8ec0ff */
[----:B------:R-:W1:Y:S11]  /*0600*/  FENCE.VIEW.ASYNC.S ;  /* 0x00000000000073c6 */ /* 0x000e760000000000 */
[----:B-1----:R1:W3:Y:S01]  /*0610*/  SYNCS.EXCH.64 URZ, [UR4], UR8 ;  /* 0x0000000804ff75b2 */ /* 0x0022e20008000100 */
[----:B------:R1:W4:Y:S01]  /*0620*/  SYNCS.EXCH.64 URZ, [UR4+0x18], UR6 ;  /* 0x0000180604ff75b2 */ /* 0x0003220008000100 */
[----:B------:R1:W1:Y:S01]  /*0630*/  SYNCS.EXCH.64 URZ, [UR4+0x8], UR8 ;  /* 0x0000080804ff75b2 */ /* 0x0002620008000100 */
[----:B------:R1:W1:Y:S01]  /*0640*/  SYNCS.EXCH.64 URZ, [UR4+0x20], UR6 ;  /* 0x0000200604ff75b2 */ /* 0x0002620008000100 */
[----:B------:R1:W1:Y:S01]  /*0650*/  SYNCS.EXCH.64 URZ, [UR4+0x10], UR8 ;  /* 0x0000100804ff75b2 */ /* 0x0002620008000100 */
[----:B------:R1:W1:Y:S01]  /*0660*/  SYNCS.EXCH.64 URZ, [UR4+0x28], UR6 ;  /* 0x0000280604ff75b2 */ /* 0x0002620008000100 */
[----:B------:R-:W-:Y:S01]  /*0670*/  NOP ;  /* 0x0000000000007918 */ /* 0x000fe20000000000 */
.L_x_9:
[----:B------:R-:W2:Y:S01]  /*0680*/  SHFL.IDX PT, R2, R86, RZ, 0x1f ;  /* 0x00001fff56027589 */ /* 0x000ea200000e0000 */
[----:B------:R-:W-:Y:S01]  /*0690*/  NOP ;  /* 0x0000000000007918 */ /* 0x000fe20000000000 */
[----:B--2---:R-:W-:-:S13]  /*06a0*/  ISETP.NE.AND P0, PT, R2, 0x1, PT ;  /* 0x000000010200780c */ /* 0x004fda0003f05270 */
[----:B------:R-:W-:Y:S05]  /*06b0*/  @P0 BRA `(.L_x_10) ;  /* 0x0000000000580947 */ /* 0x000fea0003800000 */
[----:B-1----:R-:W1:Y:S01]  /*06c0*/  S2UR UR4, SR_CgaCtaId ;  /* 0x00000000000479c3 */ /* 0x002e620000008800 */
        /* <DEDUP_REMOVED lines=12> */
[----:B-1----:R2:W1:Y:S01]  /*0790*/  SYNCS.EXCH.64 URZ, [UR4+0x30], UR8 ;  /* 0x0000300804ff75b2 */ /* 0x0024620008000100 */
[----:B------:R2:W1:Y:S01]  /*07a0*/  SYNCS.EXCH.64 URZ, [UR4+0x50], UR6 ;  /* 0x0000500604ff75b2 */ /* 0x0004620008000100 */
[----:B------:R2:W1:Y:S01]  /*07b0*/  SYNCS.EXCH.64 URZ, [UR4+0x38], UR8 ;  /* 0x0000380804ff75b2 */ /* 0x0004620008000100 */
[----:B------:R2:W1:Y:S01]  /*07c0*/  SYNCS.EXCH.64 URZ, [UR4+0x58], UR6 ;  /* 0x0000580604ff75b2 */ /* 0x0004620008000100 */
[----:B------:R2:W1:Y:S01]  /*07d0*/  SYNCS.EXCH.64 URZ, [UR4+0x40], UR8 ;  /* 0x0000400804ff75b2 */ /* 0x0004620008000100 */
[----:B------:R2:W1:Y:S01]  /*07e0*/  SYNCS.EXCH.64 URZ, [UR4+0x60], UR6 ;  /* 0x0000600604ff75b2 */ /* 0x0004620008000100 */
[----:B------:R2:W1:Y:S01]  /*07f0*/  SYNCS.EXCH.64 URZ, [UR4+0x48], UR8 ;  /* 0x0000480804ff75b2 */ /* 0x0004620008000100 */
[----:B------:R2:W1:Y:S02]  /*0800*/  SYNCS.EXCH.64 URZ, [UR4+0x68], UR6 ;  /* 0x0000680604ff75b2 */ /* 0x0004640008000100 */
[----:B--2---:R-:W-:Y:S01]  /*0810*/  NOP ;  /* 0x0000000000007918 */ /* 0x004fe20000000000 */
.L_x_10:
[----:B------:R-:W2:Y:S01]  /*0820*/  SHFL.IDX PT, R2, R86, RZ, 0x1f ;  /* 0x00001fff56027589 */ /* 0x000ea200000e0000 */
[----:B------:R-:W-:Y:S01]  /*0830*/  NOP ;  /* 0x0000000000007918 */ /* 0x000fe20000000000 */
[----:B--2---:R-:W-:-:S13]  /*0840*/  ISETP.NE.AND P0, PT, R2, 0x3, PT ;  /* 0x000000030200780c */ /* 0x004fda0003f05270 */
[----:B------:R-:W-:Y:S05]  /*0850*/  @P0 BRA `(.L_x_11) ;  /* 0x0000000000300947 */ /* 0x000fea0003800000 */
[----:B-1----:R-:W1:Y:S01]  /*0860*/  S2UR UR6, SR_CgaCtaId ;  /* 0x00000000000679c3 */ /* 0x002e620000008800 */
[----:B------:R-:W-:Y:S01]  /*0870*/  UMOV UR4, 0x400 ;  /* 0x0000040000047882 */ /* 0x000fe20000000000 */
[----:B------:R-:W-:Y:S01]  /*0880*/  UMOV UR5, 0x20 ;  /* 0x0000002000057882 */ /* 0x000fe20000000000 */
[----:B------:R-:W-:Y:S01]  /*0890*/  ELECT P0, URZ, PT ;  /* 0x0000000000ff782f */ /* 0x000fe20003800000 */
[----:B-1----:R-:W-:Y:S02]  /*08a0*/  ULEA UR6, UR6, UR4, 0x18 ;  /* 0x0000000406067291 */ /* 0x002fe4000f8ec0ff */
[----:B------:R-:W-:-:S04]  /*08b0*/  UIADD3 UR4, UPT, UPT, -UR5, 0x100000, URZ ;  /* 0x0010000005047890 */ /* 0x000fc8000fffe1ff */
[----:B------:R-:W-:Y:S02]  /*08c0*/  USHF.L.U32 UR5, UR4, 0xb, URZ ;  /* 0x0000000b04057899 */ /* 0x000fe400080006ff */
[----:B------:R-:W-:Y:S01]  /*08d0*/  USHF.L.U32 UR4, UR4, 0x1, URZ ;  /* 0x0000000104047899 */ /* 0x000fe200080006ff */
[----:B------:R-:W1:Y:S11]  /*08e0*/  FENCE.VIEW.ASYNC.S ;  /* 0x00000000000073c6 */ /* 0x000e760000000000 */
[----:B-1----:R2:W1:Y:S01]  /*08f0*/  SYNCS.EXCH.64 URZ, [UR6+0x70], UR4 ;  /* 0x0000700406ff75b2 */ /* 0x0024620008000100 */
[----:B------:R2:W1:Y:S02]  /*0900*/  SYNCS.EXCH.64 URZ, [UR6+0x78], UR4 ;  /* 0x0000780406ff75b2 */ /* 0x0004640008000100 */
[----:B--2---:R-:W-:Y:S01]  /*0910*/  NOP ;  /* 0x0000000000007918 */ /* 0x004fe20000000000 */
.L_x_11:
[----:B------:R-:W2:Y:S01]  /*0920*/  SHFL.IDX PT, R2, R86, RZ, 0x1f ;  /* 0x00001fff56027589 */ /* 0x000ea200000e0000 */
[----:B------:R-:W-:Y:S01]  /*0930*/  NOP ;  /* 0x0000000000007918 */ /* 0x000fe20000000000 */
[----:B--2---:R-:W-:-:S13]  /*0940*/  ISETP.NE.AND P0, PT, R2, 0x4, PT ;  /* 0x000000040200780c */ /* 0x004fda0003f05270 */
[----:B------:R-:W-:Y:S05]  /*0950*/  @P0 BRA `(.L_x_12) ;  /* 0x00000000004c0947 */ /* 0x000fea0003800000 */
[----:B-1----:R-:W1:Y:S01]  /*0960*/  S2UR UR6, SR_CgaCtaId ;  /* 0x00000000000679c3 */ /* 0x002e620000008800 */
[----:B------:R-:W-:Y:S01]  /*0970*/  UMOV UR4, 0x3a0 ;  /* 0x000003a000047882 */ /* 0x000fe20000000000 */
[----:B------:R-:W-:Y:S01]  /*0980*/  UMOV UR5, 0x400 ;  /* 0x0000040000057882 */ /* 0x000fe20000000000 */
[----:B------:R-:W-:Y:S01]  /*0990*/  USEL UR4, UR4, 0x320, UP3 ;  /* 0x0000032004047887 */ /* 0x000fe20009800000 */
[----:B------:R-:W-:Y:S01]  /*09a0*/  UMOV UR8, 0x1 ;  /* 0x0000000100087882 */ /* 0x000fe20000000000 */
[----:B------:R-:W-:Y:S01]  /*09b0*/  ELECT P0, URZ, PT ;  /* 0x0000000000ff782f */ /* 0x000fe20003800000 */
[----:B------:R-:W-:-:S04]  /*09c0*/  UIADD3 UR8, UPT, UPT, -UR8, 0x100000, URZ ;  /* 0x0010000008087890 */ /* 0x000fc8000fffe1ff */
[----:B------:R-:W-:Y:S02]  /*09d0*/  USHF.L.U32 UR9, UR8, 0xb, URZ ;  /* 0x0000000b08097899 */ /* 0x000fe400080006ff */
[----:B------:R-:W-:Y:S02]  /*09e0*/  USHF.L.U32 UR8, UR8, 0x1, URZ ;  /* 0x0000000108087899 */ /* 0x000fe400080006ff */
[----:B-1----:R-:W-:Y:S02]  /*09f0*/  ULEA UR6, UR6, UR5, 0x18 ;  /* 0x0000000506067291 */ /* 0x002fe4000f8ec0ff */
[----:B------:R-:W-:-:S04]  /*0a00*/  UIADD3 UR4, UPT, UPT, -UR4, 0x100000, URZ ;  /* 0x0010000004047890 */ /* 0x000fc8000fffe1ff */
[----:B------:R-:W-:Y:S02]  /*0a10*/  USHF.L.U32 UR5, UR4, 0xb, URZ ;  /* 0x0000000b04057899 */ /* 0x000fe400080006ff */
[----:B------:R-:W-:Y:S01]  /*0a20*/  USHF.L.U32 UR4, UR4, 0x1, URZ ;  /* 0x0000000104047899 */ /* 0x000fe200080006ff */
[----:B------:R-:W1:Y:S03]  /*0a30*/  FENCE.VIEW.ASYNC.S ;  /* 0x00000000000073c6 */ /* 0x000e660000000000 */
[----:B-1----:R2:W1:Y:S08]  /*0a40*/  SYNCS.EXCH.64 URZ, [UR6+0x80], UR8 ;  /* 0x0000800806ff75b2 */ /* 0x0024700008000100 */
[----:B------:R2:W1:Y:S01]  /*0a50*/  SYNCS.EXCH.64 URZ, [UR6+0x90], UR4 ;  /* 0x0000900406ff75b2 */ /* 0x0004620008000100 */
[----:B------:R2:W1:Y:S01]  /*0a60*/  SYNCS.EXCH.64 URZ, [UR6+0x88], UR8 ;  /* 0x0000880806ff75b2 */ /* 0x0004620008000100 */
[----:B------:R2:W1:Y:S02]  /*0a70*/  SYNCS.EXCH.64 URZ, [UR6+0x98], UR4 ;  /* 0x0000980406ff75b2 */ /* 0x0004640008000100 */
[----:B--2---:R-:W-:Y:S01]  /*0a80*/  NOP ;  /* 0x0000000000007918 */ /* 0x004fe20000000000 */
.L_x_12:
        /* <DEDUP_REMOVED lines=26> */
.L_x_13:
[----:B------:R-:W2:Y:S01]  /*0c30*/  SHFL.IDX PT, R2, R86, RZ, 0x1f ;  /* 0x00001fff56027589 */ /* 0x000ea200000e0000 */
[----:B------:R-:W-:Y:S01]  /*0c40*/  NOP ;  /* 0x0000000000007918 */ /* 0x000fe20000000000 */
[----:B--2---:R-:W-:-:S13]  /*0c50*/  ISETP.NE.AND P0, PT, R2, 0x3, PT ;  /* 0x000000030200780c */ /* 0x004fda0003f05270 */
[----:B------:R-:W-:Y:S05]  /*0c60*/  @P0 BRA `(.L_x_14) ;  /* 0x0000000000380947 */ /* 0x000fea0003800000 */
[----:B------:R-:W2:Y:S01]  /*0c70*/  S2UR UR5, SR_CgaCtaId ;  /* 0x00000000000579c3 */ /* 0x000ea20000008800 */
[----:B-1----:R-:W-:Y:S01]  /*0c80*/  UMOV UR4, 0x400 ;  /* 0x0000040000047882 */ /* 0x002fe20000000000 */
[----:B------:R-:W-:Y:S01]  /*0c90*/  UMOV UR6, 0x20 ;  /* 0x0000002000067882 */ /* 0x000fe20000000000 */
[----:B------:R-:W-:Y:S01]  /*0ca0*/  ELECT P0, URZ, PT ;  /* 0x0000000000ff782f */ /* 0x000fe20003800000 */
[----:B------:R-:W-:-:S04]  /*0cb0*/  UIADD3 UR6, UPT, UPT, -UR6, 0x100000, URZ ;  /* 0x0010000006067890 */ /* 0x000fc8000fffe1ff */
[----:B------:R-:W-:Y:S02]  /*0cc0*/  USHF.L.U32 UR7, UR6, 0xb, URZ ;  /* 0x0000000b06077899 */ /* 0x000fe400080006ff */
[----:B------:R-:W-:Y:S02]  /*0cd0*/  USHF.L.U32 UR6, UR6, 0x1, URZ ;  /* 0x0000000106067899 */ /* 0x000fe400080006ff */
[----:B--2---:R-:W-:Y:S01]  /*0ce0*/  ULEA UR4, UR5, UR4, 0x18 ;  /* 0x0000000405047291 */ /* 0x004fe2000f8ec0ff */
[----:B------:R-:W1:Y:S11]  /*0cf0*/  FENCE.VIEW.ASYNC.S ;  /* 0x00000000000073c6 */ /* 0x000e760000000000 */
[----:B-1----:R2:W1:Y:S01]  /*0d00*/  SYNCS.EXCH.64 URZ, [UR4+0xe0], UR6 ;  /* 0x0000e00604ff75b2 */ /* 0x0024620008000100 */
[----:B------:R2:W1:Y:S01]  /*0d10*/  SYNCS.EXCH.64 URZ, [UR4+0xf0], UR6 ;  /* 0x0000f00604ff75b2 */ /* 0x0004620008000100 */
[----:B------:R2:W1:Y:S01]  /*0d20*/  SYNCS.EXCH.64 URZ, [UR4+0xe8], UR6 ;  /* 0x0000e80604ff75b2 */ /* 0x0004620008000100 */
[----:B------:R2:W1:Y:S02]  /*0d30*/  SYNCS.EXCH.64 URZ, [UR4+0xf8], UR6 ;  /* 0x0000f80604ff75b2 */ /* 0x0004640008000100 */
[----:B--2---:R-:W-:Y:S01]  /*0d40*/  NOP ;  /* 0x0000000000007918 */ /* 0x004fe20000000000 */
.L_x_14:
[----:B-1----:R-:W1:Y:S01]  /*0d50*/  LDCU UR4, c[0x0][0x36c] ;  /* 0x00006d80ff0477ac */ /* 0x002e620008000800 */
[----:B------:R-:W-:Y:S01]  /*0d60*/  ISETP.NE.OR P3, PT, R0, 0x2, !P3 ;  /* 0x000000020000780c */ /* 0x000fe20005f65670 */
[----:B------:R-:W-:Y:S01]  /*0d70*/  NOP ;  /* 0x0000000000007918 */ /* 0x000fe20000000000 */
[----:B------:R-:W-:Y:S01]  /*0d80*/  LOP3.LUT R0, R95, 0x1f, RZ, 0xc0, !PT ;  /* 0x0000001f5f007812 */ /* 0x000fe200078ec0ff */
[----:B------:R-:W-:Y:S02]  /*0d90*/  UISETP.NE.AND UP4, UPT, UR17, URZ, UPT ;  /* 0x000000ff1100728c */ /* 0x000fe4000bf85270 */
[----:B-1----:R-:W-:-:S09]  /*0da0*/  UISETP.EQ.U32.AND UP5, UPT, UR4, 0x1, UPT ;  /* 0x000000010400788c */ /* 0x002fd2000bfa2070 */
[----:B------:R-:W-:Y:S05]  /*0db0*/  BRA.U !UP5, `(.L_x_15) ;  /* 0x000000010d087547 */ /* 0x000fea000b800000 */
[----:B---34-:R-:W-:Y:S01]  /*0dc0*/  UCGABAR_ARV ;  /* 0x00000000000079c7 */ /* 0x018fe20008000000 */
[----:B------:R-:W-:Y:S05]  /*0dd0*/  BRA `(.L_x_16) ;  /* 0x0000000000047947 */ /* 0x000fea0003800000 */
.L_x_15:
[----:B---34-:R-:W-:Y:S01]  /*0de0*/  NOP ;  /* 0x0000000000007918 */ /* 0x018fe20000000000 */
.L_x_16:
[----:B------:R-:W1:Y:S01]  /*0df0*/  S2UR UR16, SR_CTAID.X ;  /* 0x00000000001079c3 */ /* 0x000e620000002500 */
[----:B------:R-:W-:-:S05]  /*0e00*/  CS2R.32 R87, SR_CgaSize ;  /* 0x0000000000577805 */ /* 0x000fca0000008a00 */
[----:B------:R-:W-:-:S05]  /*0e10*/  IMAD R87, R87, -0xa0, RZ ;  /* 0xffffff6057577824 */ /* 0x000fca00078e02ff */
[----:B------:R-:W-:-:S14]  /*0e20*/  R2UR UR5, R87 ;  /* 0x00000000570572ca */ /* 0x000fdc00000e0000 */
[----:B------:R-:W2:Y:S01]  /*0e30*/  LDCU UR5, c[0x0][UR5+0x2b0] ;  /* 0x00005600050577ac */ /* 0x000ea20008000800 */
[----:B------:R-:W-:-:S05]  /*0e40*/  CS2R.32 R87, SR_CgaSize ;  /* 0x0000000000577805 */ /* 0x000fca0000008a00 */
[----:B------:R-:W-:-:S05]  /*0e50*/  IMAD R87, R87, -0xa0, RZ ;  /* 0xffffff6057577824 */ /* 0x000fca00078e02ff */
[----:B------:R-:W-:-:S14]  /*0e60*/  R2UR UR4, R87 ;  /* 0x00000000570472ca */ /* 0x000fdc00000e0000 */
[----:B------:R-:W3:Y:S01]  /*0e70*/  LDCU UR4, c[0x0][UR4+0x2b4] ;  /* 0x00005680040477ac */ /* 0x000ee20008000800 */
[----:B------:R-:W4:Y:S01]  /*0e80*/  S2UR UR20, SR_CTAID.Y ;  /* 0x00000000001479c3 */ /* 0x000f220000002600 */
[----:B------:R-:W-:-:S05]  /*0e90*/  CS2R.32 R87, SR_CgaSize ;  /* 0x0000000000577805 */ /* 0x000fca0000008a00 */
[----:B------:R-:W-:-:S05]  /*0ea0*/  IMAD R87, R87, -0xa0, RZ ;  /* 0xffffff6057577824 */ /* 0x000fca00078e02ff */
[----:B------:R-:W-:-:S14]  /*0eb0*/  R2UR UR7, R87 ;  /* 0x00000000570772ca */ /* 0x000fdc00000e0000 */
[----:B------:R-:W3:Y:S01]  /*0ec0*/  LDCU UR7, c[0x0][UR7+0x2a4] ;  /* 0x00005480070777ac */ /* 0x000ee20008000800 */
[----:B------:R-:W-:-:S05]  /*0ed0*/  CS2R.32 R87, SR_CgaSize ;  /* 0x0000000000577805 */ /* 0x000fca0000008a00 */
[----:B------:R-:W-:-:S05]  /*0ee0*/  IMAD R87, R87, -0xa0, RZ ;  /* 0xffffff6057577824 */ /* 0x000fca00078e02ff */
[----:B------:R-:W-:-:S14]  /*0ef0*/  R2UR UR59, R87 ;  /* 0x00000000573b72ca */ /* 0x000fdc00000e0000 */
[----:B------:R-:W3:Y:S01]  /*0f00*/  LDCU UR59, c[0x0][UR59+0x2a0] ;  /* 0x000054003b3b77ac */ /* 0x000ee20008000800 */
[----:B------:R-:W3:Y:S01]  /*0f10*/  S2UR UR8, SR_CgaCtaId ;  /* 0x00000000000879c3 */ /* 0x000ee20000008800 */
[----:B------:R-:W3:Y:S01]  /*0f20*/  LDCU UR21, c[0x0][0xb24] ;  /* 0x00016480ff1577ac */ /* 0x000ee20008000800 */
[----:B------:R-:W3:Y:S01]  /*0f30*/  LDCU UR42, c[0x0][0xb24] ;  /* 0x00016480ff2a77ac */ /* 0x000ee20008000800 */
[----:B-1----:R-:W-:Y:S01]  /*0f40*/  I2FP.F32.U32 R3, UR16 ;  /* 0x0000001000037c45 */ /* 0x002fe20008201000 */
[----:B------:R-:W1:Y:S04]  /*0f50*/  LDCU UR29, c[0x0][0xb30] ;  /* 0x00016600ff1d77ac */ /* 0x000e680008000800 */
[----:B--2---:R-:W-:Y:S01]  /*0f60*/  FMUL R3, R3, UR5 ;  /* 0x0000000503037c20 */ /* 0x004fe20008400000 */
[----:B------:R-:W-:Y:S01]  /*0f70*/  UMOV UR34, 0x5 ;  /* 0x0000000500227882 */ /* 0x000fe20000000000 */
[----:B----4-:R-:W-:-:S04]  /*0f80*/  I2FP.F32.U32 R2, UR20 ;  /* 0x0000001400027c45 */ /* 0x010fc80008201000 */
[----:B------:R-:W2:Y:S01]  /*0f90*/  F2I.U32.TRUNC.NTZ R3, R3 ;  /* 0x0000000300037305 */ /* 0x000ea2000020f000 */
[----:B---3--:R-:W-:Y:S01]  /*0fa0*/  FMUL R2, R2, UR4 ;  /* 0x0000000402027c20 */ /* 0x008fe20008400000 */
[----:B------:R-:W-:Y:S02]  /*0fb0*/  ULOP3.LUT UR5, UR8, 0x2, URZ, 0xc0, !UPT ;  /* 0x0000000208057892 */ /* 0x000fe4000f8ec0ff */
[----:B------:R-:W-:-:S04]  /*0fc0*/  ULOP3.LUT UR50, UR8, 0x1, URZ, 0xc0, !UPT ;  /* 0x0000000108327892 */ /* 0x000fc8000f8ec0ff */
[----:B------:R-:W3:Y:S01]  /*0fd0*/  F2I.U32.TRUNC.NTZ R2, R2 ;  /* 0x0000000200027305 */ /* 0x000ee2000020f000 */
[----:B------:R-:W-:Y:S02]  /*0fe0*/  UISETP.GT.U32.AND UP0, UPT, UR5, 0xffff, UPT ;  /* 0x0000ffff0500788c */ /* 0x000fe4000bf04070 */
[----:B------:R-:W-:Y:S02]  /*0ff0*/  UISETP.GT.U32.AND UP1, UPT, UR50, 0xffff, UPT ;  /* 0x0000ffff3200788c */ /* 0x000fe4000bf24070 */
[----:B------:R-:W-:Y:S01]  /*1000*/  USEL UR26, UR5, 0xffff, !UP0 ;  /* 0x0000ffff051a7887 */ /* 0x000fe2000c000000 */
[----:B--2---:R-:W-:Y:S01]  /*1010*/  R2UR UR4, R3 ;  /* 0x00000000030472ca */ /* 0x004fe200000e0000 */
[----:B------:R-:W-:Y:S02]  /*1020*/  USHF.R.U32.HI UR32, URZ, 0x1, UR8 ;  /* 0x00000001ff207899 */ /* 0x000fe40008011608 */
[----:B------:R-:W-:Y:S02]  /*1030*/  USHF.L.U32 UR31, UR8, 0x9, URZ ;  /* 0x00000009081f7899 */ /* 0x000fe400080006ff */
[----:B------:R-:W-:-:S02]  /*1040*/  USHF.L.U32 UR30, UR8, 0xc, URZ ;  /* 0x0000000c081e7899 */ /* 0x000fc400080006ff */
[----:B------:R-:W-:Y:S01]  /*1050*/  USEL UR27, UR50, 0xffff, !UP1 ;  /* 0x0000ffff321b7887 */ /* 0x000fe2000c800000 */
[----:B---3--:R-:W-:Y:S02]  /*1060*/  R2UR UR6, R2 ;  /* 0x00000000020672ca */ /* 0x008fe400000e0000 */
[----:B------:R-:W-:-:S03]  /*1070*/  PRMT R2, RZ, 0x7610, R2 ;  /* 0x00007610ff027816 */ /* 0x000fc60000000002 */
[----:B------:R-:W-:-:S04]  /*1080*/  UIADD3 UR5, UPT, UPT, -UR4, URZ, URZ ;  /* 0x000000ff04057290 */ /* 0x000fc8000fffe1ff */
[----:B------:R-:W-:-:S04]  /*1090*/  UIMAD UR59, UR59, UR5, UR16 ;  /* 0x000000053b3b72a4 */ /* 0x000fc8000f8e0210 */
[----:B------:R-:W-:-:S04]  /*10a0*/  UIADD3 UR4, UPT, UPT, -UR6, URZ, URZ ;  /* 0x000000ff06047290 */ /* 0x000fc8000fffe1ff */
[----:B------:R-:W-:-:S06]  /*10b0*/  UIMAD UR4, UR7, UR4, UR20 ;  /* 0x00000004070472a4 */ /* 0x000fcc000f8e0214 */
[----:B------:R-:W-:Y:S01]  /*10c0*/  IMAD.U32 R87, RZ, RZ, UR4 ;  /* 0x00000004ff577e24 */ /* 0x000fe2000f8e00ff */
[----:B-1----:R-:W-:Y:S06]  /*10d0*/  BRA.U UP4, `(.L_x_17) ;  /* 0x0000000104407547 */ /* 0x002fec000b800000 */
[----:B------:R-:W-:-:S13]  /*10e0*/  R2UR UR4, R87 ;  /* 0x00000000570472ca */ /* 0x000fda00000e0000 */
[----:B------:R-:W-:Y:S02]  /*10f0*/  UISETP.NE.AND UP0, UPT, UR4, URZ, UPT ;  /* 0x000000ff0400728c */ /* 0x000fe4000bf05270 */
[----:B------:R-:W-:Y:S02]  /*1100*/  UISETP.NE.AND UP1, UPT, UR4, 0x1, UPT ;  /* 0x000000010400788c */ /* 0x000fe4000bf25270 */
[----:B------:R-:W-:Y:S02]  /*1110*/  UISETP.NE.AND UP2, UPT, UR59, URZ, UP0 ;  /* 0x000000ff3b00728c */ /* 0x000fe40008745270 */
[----:B------:R-:W-:Y:S02]  /*1120*/  USEL UR4, URZ, 0x2, UP0 ;  /* 0x00000002ff047887 */ /* 0x000fe40008000000 */
[----:B------:R-:W-:Y:S02]  /*1130*/  USEL UR8, URZ, 0x1, UP2 ;  /* 0x00000001ff087887 */ /* 0x000fe40009000000 */
[----:B------:R-:W-:-:S02]  /*1140*/  UISETP.NE.AND UP2, UPT, UR59, URZ, UPT ;  /* 0x000000ff3b00728c */ /* 0x000fc4000bf45270 */
[----:B------:R-:W-:Y:S02]  /*1150*/  USEL UR5, URZ, 0x4, UP1 ;  /* 0x00000004ff057887 */ /* 0x000fe40008800000 */
[----:B------:R-:W-:Y:S02]  /*1160*/  UISETP.NE.AND UP0, UPT, UR59, 0x1, UPT ;  /* 0x000000013b00788c */ /* 0x000fe4000bf05270 */
[----:B------:R-:W-:Y:S02]  /*1170*/  USEL UR6, URZ, 0x8, UP1 ;  /* 0x00000008ff067887 */ /* 0x000fe40008800000 */
[----:B------:R-:W-:Y:S02]  /*1180*/  USEL UR7, UR5, 0x4, UP2 ;  /* 0x0000000405077887 */ /* 0x000fe40009000000 */
[----:B------:R-:W-:Y:S02]  /*1190*/  USEL UR4, UR4, 0x2, UP0 ;  /* 0x0000000204047887 */ /* 0x000fe40008000000 */
[----:B------:R-:W-:-:S02]  /*11a0*/  USEL UR5, UR6, 0x8, UP0 ;  /* 0x0000000806057887 */ /* 0x000fc40008000000 */
[----:B------:R-:W-:-:S04]  /*11b0*/  UIADD3 UR4, UPT, UPT, UR4, UR7, UR8 ;  /* 0x0000000704047290 */ /* 0x000fc8000fffe008 */
[----:B------:R-:W-:-:S06]  /*11c0*/  UIADD3 UR4, UPT, UPT, UR4, UR5, URZ ;  /* 0x0000000504047290 */ /* 0x000fcc000fffe0ff */
[----:B------:R-:W-:-:S07]  /*11d0*/  MOV R2, UR4 ;  /* 0x0000000400027c02 */ /* 0x000fce0008000f00 */
.L_x_17:
[----:B------:R-:W1:Y:S01]  /*11e0*/  S2UR UR36, SR_CTAID.Z ;  /* 0x00000000002479c3 */ /* 0x000e620000002700 */
[----:B------:R-:W-:Y:S01]  /*11f0*/  UISETP.GE.AND UP0, UPT, UR21, 0x1, UPT ;  /* 0x000000011500788c */ /* 0x000fe2000bf06270 */
[----:B------:R-:W-:-:S08]  /*1200*/  UMOV UR33, 0x3 ;  /* 0x0000000300217882 */ /* 0x000fd00000000000 */
[----:B------:R-:W-:Y:S05]  /*1210*/  BRA.U !UP0, `(.L_x_18) ;  /* 0x0000000108d47547 */ /* 0x000fea000b800000 */
[----:B------:R-:W2:Y:S01]  /*1220*/  LDCU.128 UR12, c[0x0][0xb10] ;  /* 0x00016200ff0c77ac */ /* 0x000ea20008000c00 */
[----:B------:R-:W3:Y:S01]  /*1230*/  LDCU UR6, c[0x0][0x370] ;  /* 0x00006e00ff0677ac */ /* 0x000ee20008000800 */
[----:B------:R-:W4:Y:S01]  /*1240*/  LDCU UR5, c[0x0][0x374] ;  /* 0x00006e80ff0577ac */ /* 0x000f220008000800 */
[----:B------:R-:W1:Y:S01]  /*1250*/  LDCU UR28, c[0x0][0xb0c] ;  /* 0x00016180ff1c77ac */ /* 0x000e620008000800 */
[----:B------:R-:W1:Y:S01]  /*1260*/  LDCU UR4, c[0x0][0xb20] ;  /* 0x00016400ff0477ac */ /* 0x000e620008000800 */
[----:B------:R-:W1:Y:S01]  /*1270*/  LDCU.64 UR8, c[0x0][0xb28] ;  /* 0x00016500ff0877ac */ /* 0x000e620008000a00 */
[----:B--2---:R-:W-:Y:S02]  /*1280*/  UISETP.NE.AND UP0, UPT, UR14, 0x1, UPT ;  /* 0x000000010e00788c */ /* 0x004fe4000bf05270 */
[----:B----4-:R-:W-:Y:S02]  /*1290*/  UIMAD.WIDE.U32 UR10, UR5, UR15, URZ ;  /* 0x0000000f050a72a5 */ /* 0x010fe4000f8e00ff */
[----:B---3--:R-:W-:-:S02]  /*12a0*/  UIMAD.WIDE.U32 UR22, UR6, UR12, URZ ;  /* 0x0000000c061672a5 */ /* 0x008fc4000f8e00ff */
[----:B-1----:R-:W-:Y:S02]  /*12b0*/  UISETP.NE.AND UP1, UPT, UR28, 0x1, UPT ;  /* 0x000000011c00788c */ /* 0x002fe4000bf25270 */
[----:B------:R-:W-:Y:S01]  /*12c0*/  UISETP.NE.AND UP2, UPT, UR21, 0x1, UPT ;  /* 0x000000011500788c */ /* 0x000fe2000bf45270 */
[----:B------:R-:W-:Y:S02]  /*12d0*/  UMOV UR10, UR11 ;  /* 0x0000000b000a7c82 */ /* 0x000fe40008000000 */
[----:B------:R-:W-:Y:S01]  /*12e0*/  UMOV UR22, UR23 ;  /* 0x0000001700167c82 */ /* 0x000fe20008000000 */
[----:B------:R-:W-:Y:S02]  /*12f0*/  @UP0 USHF.R.U32.HI UR5, URZ, UR4, UR10 ;  /* 0x00000004ff050299 */ /* 0x000fe4000801160a */
[----:B------:R-:W-:Y:S02]  /*1300*/  UIMAD.WIDE.U32 UR24, UR20, UR15, URZ ;  /* 0x0000000f141872a5 */ /* 0x000fe4000f8e00ff */
[----:B------:R-:W-:-:S02]  /*1310*/  UIMAD.WIDE.U32 UR10, UR5, UR8, URZ ;  /* 0x00000008050a72a5 */ /* 0x000fc4000f8e00ff */
[----:B------:R-:W-:Y:S02]  /*1320*/  @UP1 USHF.R.U32.HI UR6, URZ, UR13, UR22 ;  /* 0x0000000dff061299 */ /* 0x000fe40008011616 */
[----:B------:R-:W-:Y:S02]  /*1330*/  UIMAD.WIDE.U32 UR18, UR16, UR12, URZ ;  /* 0x0000000c101272a5 */ /* 0x000fe4000f8e00ff */
[----:B------:R-:W-:Y:S01]  /*1340*/  UIMAD.WIDE.U32 UR22, UR6, UR8, URZ ;  /* 0x00000008061672a5 */ /* 0x000fe2000f8e00ff */
[----:B------:R-:W-:Y:S01]  /*1350*/  UMOV UR24, UR25 ;  /* 0x0000001900187c82 */ /* 0x000fe20008000000 */
[----:B------:R-:W-:Y:S01]  /*1360*/  UMOV UR10, UR11 ;  /* 0x0000000b000a7c82 */ /* 0x000fe20008000000 */
[----:B------:R-:W-:Y:S02]  /*1370*/  USHF.R.U32.HI UR24, URZ, UR4, UR24 ;  /* 0x00000004ff187299 */ /* 0x000fe40008011618 */
[----:B------:R-:W-:Y:S02]  /*1380*/  @UP2 USHF.R.U32.HI UR5, URZ, UR9, UR10 ;  /* 0x00000009ff052299 */ /* 0x000fe4000801160a */
[----:B------:R-:W-:Y:S01]  /*1390*/  UMOV UR7, UR23 ;  /* 0x0000001700077c82 */ /* 0x000fe20008000000 */
[----:B------:R-:W-:Y:S01]  /*13a0*/  UMOV UR18, UR19 ;  /* 0x0000001300127c82 */ /* 0x000fe20008000000 */
[----:B------:R-:W-:-:S02]  /*13b0*/  @UP2 USHF.R.U32.HI UR6, URZ, UR9, UR7 ;  /* 0x00000009ff062299 */ /* 0x000fc40008011607 */
[----:B------:R-:W-:Y:S02]  /*13c0*/  USHF.R.U32.HI UR18, URZ, UR13, UR18 ;  /* 0x0000000dff127299 */ /* 0x000fe40008011612 */
[----:B------:R-:W-:Y:S02]  /*13d0*/  USEL UR4, UR20, UR24, !UP0 ;  /* 0x0000001814047287 */ /* 0x000fe4000c000000 */
[----:B------:R-:W-:Y:S02]  /*13e0*/  UIMAD UR7, UR5, UR21, URZ ;  /* 0x00000015050772a4 */ /* 0x000fe4000f8e02ff */
[----:B------:R-:W-:Y:S02]  /*13f0*/  USEL UR5, UR16, UR18, !UP1 ;  /* 0x0000001210057287 */ /* 0x000fe4000c800000 */
[----:B------:R-:W-:Y:S02]  /*1400*/  UIMAD UR12, UR6, UR21, URZ ;  /* 0x00000015060c72a4 */ /* 0x000fe4000f8e02ff */
[----:B------:R-:W-:-:S02]  /*1410*/  UISETP.GE.AND UP0, UPT, UR4, UR7, UPT ;  /* 0x000000070400728c */ /* 0x000fc4000bf06270 */
[----:B------:R-:W-:Y:S02]  /*1420*/  UIMAD.WIDE.U32 UR10, UR4, UR8, URZ ;  /* 0x00000008040a72a5 */ /* 0x000fe4000f8e00ff */
[----:B------:R-:W-:Y:S02]  /*1430*/  UISETP.GE.OR UP0, UPT, UR5, UR12, UP0 ;  /* 0x0000000c0500728c */ /* 0x000fe40008706670 */
[----:B------:R-:W-:Y:S02]  /*1440*/  UIMAD.WIDE.U32 UR12, UR5, UR8, URZ ;  /* 0x00000008050c72a5 */ /* 0x000fe4000f8e00ff */
[----:B------:R-:W-:Y:S01]  /*1450*/  UIADD3 UR10, UPT, UPT, -UR4, URZ, URZ ;  /* 0x000000ff040a7290 */ /* 0x000fe2000fffe1ff */
[----:B------:R-:W-:Y:S01]  /*1460*/  UMOV UR8, UR11 ;  /* 0x0000000b00087c82 */ /* 0x000fe20008000000 */
[----:B------:R-:W-:Y:S02]  /*1470*/  UIADD3 UR11, UPT, UPT, -UR5, URZ, URZ ;  /* 0x000000ff050b7290 */ /* 0x000fe4000fffe1ff */
[----:B------:R-:W-:-:S03]  /*1480*/  USHF.R.U32.HI UR8, URZ, UR9, UR8 ;  /* 0x00000009ff087299 */ /* 0x000fc60008011608 */
[----:B------:R-:W-:Y:S01]  /*1490*/  @!UP0 UMOV UR7, UR13 ;  /* 0x0000000d00078c82 */ /* 0x000fe20008000000 */
[----:B------:R-:W-:Y:S02]  /*14a0*/  UIMAD UR20, UR14, UR10, UR20 ;  /* 0x0000000a0e1472a4 */ /* 0x000fe4000f8e0214 */
[----:B------:R-:W-:Y:S02]  /*14b0*/  USEL UR8, UR4, UR8, !UP2 ;  /* 0x0000000804087287 */ /* 0x000fe4000d000000 */
[----:B------:R-:W-:Y:S02]  /*14c0*/  @!UP0 USHF.R.U32.HI UR7, URZ, UR9, UR7 ;  /* 0x00000009ff078299 */ /* 0x000fe40008011607 */
[----:B------:R-:W-:Y:S02]  /*14d0*/  UIADD3 UR9, UPT, UPT, -UR8, URZ, URZ ;  /* 0x000000ff08097290 */ /* 0x000fe4000fffe1ff */
[----:B------:R-:W-:Y:S02]  /*14e0*/  @!UP0 USEL UR7, UR5, UR7, !UP2 ;  /* 0x0000000705078287 */ /* 0x000fe4000d000000 */
[----:B------:R-:W-:-:S02]  /*14f0*/  UIMAD UR9, UR21, UR9, UR4 ;  /* 0x00000009150972a4 */ /* 0x000fc4000f8e0204 */
[----:B------:R-:W-:Y:S02]  /*1500*/  @!UP0 UIADD3 UR8, UPT, UPT, UR8, -UR7, URZ ;  /* 0x8000000708088290 */ /* 0x000fe4000fffe0ff */
[----:B------:R-:W-:Y:S02]  /*1510*/  @!UP0 UIMAD UR6, UR9, UR6, UR7 ;  /* 0x00000006090682a4 */ /* 0x000fe4000f8e0207 */
[----:B------:R-:W-:Y:S02]  /*1520*/  @!UP0 UIMAD UR4, UR8, UR21, UR5 ;  /* 0x00000015080482a4 */ /* 0x000fe4000f8e0205 */
[----:B------:R-:W-:Y:S02]  /*1530*/  UIMAD UR16, UR28, UR11, UR16 ;  /* 0x0000000b1c1072a4 */ /* 0x000fe4000f8e0210 */
[----:B------:R-:W-:Y:S01]  /*1540*/  UIMAD UR20, UR4, UR14, UR20 ;  /* 0x0000000e041472a4 */ /* 0x000fe2000f8e0214 */
[----:B------:R-:W-:Y:S02]  /*1550*/  @!UP0 UMOV UR5, UR6 ;  /* 0x0000000600058c82 */ /* 0x000fe40008000000 */
[----:B------:R-:W-:-:S12]  /*1560*/  UIMAD UR16, UR5, UR28, UR16 ;  /* 0x0000001c051072a4 */ /* 0x000fd8000f8e0210 */
.L_x_18:
[----:B------:R-:W-:Y:S02]  /*1570*/  UISETP.NE.AND UP1, UPT, UR29, 0x1, UPT ;  /* 0x000000011d00788c */ /* 0x000fe4000bf25270 */
[----:B------:R-:W-:Y:S02]  /*1580*/  ULOP3.LUT UR27, UR27, 0xffff, URZ, 0xc0, !UPT ;  /* 0x0000ffff1b1b7892 */ /* 0x000fe4000f8ec0ff */
[----:B------:R-:W-:Y:S02]  /*1590*/  ULOP3.LUT UR26, UR26, 0xffff, URZ, 0xc0, !UPT ;  /* 0x0000ffff1a1a7892 */ /* 0x000fe4000f8ec0ff */
[----:B------:R-:W-:Y:S02]  /*15a0*/  UISETP.NE.AND UP0, UPT, UR17, 0x2, UPT ;  /* 0x000000021100788c */ /* 0x000fe4000bf05270 */
[----:B------:R-:W-:Y:S02]  /*15b0*/  ULOP3.LUT UR31, UR31, 0x400, URZ, 0xc0, !UPT ;  /* 0x000004001f1f7892 */ /* 0x000fe4000f8ec0ff */
[----:B------:R-:W-:-:S02]  /*15c0*/  ULOP3.LUT UR30, UR30, 0x1000, URZ, 0xc0, !UPT ;  /* 0x000010001e1e7892 */ /* 0x000fc4000f8ec0ff */
[----:B------:R-:W-:Y:S02]  /*15d0*/  USHF.L.U32 UR27, UR34, UR27, URZ ;  /* 0x0000001b221b7299 */ /* 0x000fe400080006ff */
[----:B------:R-:W-:Y:S01]  /*15e0*/  USHF.L.U32 UR26, UR33, UR26, URZ ;  /* 0x0000001a211a7299 */ /* 0x000fe200080006ff */
[----:B------:R-:W-:Y:S11]  /*15f0*/  BRA.U UP1, `(.L_x_19) ;  /* 0x0000000101447547 */ /* 0x000ff6000b800000 */
[----:B------:R-:W2:Y:S01]  /*1600*/  LDCU.128 UR8, c[0x0][0xb10] ;  /* 0x00016200ff0877ac */ /* 0x000ea20008000c00 */
[----:B------:R-:W3:Y:S01]  /*1610*/  LDCU UR12, c[0x0][0xb0c] ;  /* 0x00016180ff0c77ac */ /* 0x000ee20008000800 */
[----:B------:R-:W4:Y:S01]  /*1620*/  LDCU UR13, c[0x0][0xb20] ;  /* 0x00016400ff0d77ac */ /* 0x000f220008000800 */
[----:B--2---:R-:W-:Y:S02]  /*1630*/  UIMAD.WIDE.U32 UR6, UR16, UR8, URZ ;  /* 0x00000008100672a5 */ /* 0x004fe4000f8e00ff */
[----:B------:R-:W-:Y:S02]  /*1640*/  UIMAD.WIDE.U32 UR4, UR20, UR11, URZ ;  /* 0x0000000b140472a5 */ /* 0x000fe4000f8e00ff */
[----:B---3--:R-:W-:Y:S02]  /*1650*/  UISETP.NE.AND UP2, UPT, UR12, 0x1, UPT ;  /* 0x000000010c00788c */ /* 0x008fe4000bf45270 */
[----:B------:R-:W-:Y:S01]  /*1660*/  UISETP.NE.AND UP1, UPT, UR10, 0x1, UPT ;  /* 0x000000010a00788c */ /* 0x000fe2000bf25270 */
[----:B------:R-:W-:-:S02]  /*1670*/  UMOV UR6, UR7 ;  /* 0x0000000700067c82 */ /* 0x000fc40008000000 */
[----:B------:R-:W-:Y:S01]  /*1680*/  UMOV UR4, UR5 ;  /* 0x0000000500047c82 */ /* 0x000fe20008000000 */
[----:B------:R-:W-:Y:S02]  /*1690*/  USHF.R.U32.HI UR6, URZ, UR9, UR6 ;  /* 0x00000009ff067299 */ /* 0x000fe40008011606 */
[----:B----4-:R-:W-:Y:S02]  /*16a0*/  USHF.R.U32.HI UR4, URZ, UR13, UR4 ;  /* 0x0000000dff047299 */ /* 0x010fe40008011604 */
[----:B------:R-:W-:Y:S02]  /*16b0*/  USEL UR5, UR16, UR6, !UP2 ;  /* 0x0000000610057287 */ /* 0x000fe4000d000000 */
[----:B------:R-:W-:-:S04]  /*16c0*/  USEL UR4, UR20, UR4, !UP1 ;  /* 0x0000000414047287 */ /* 0x000fc8000c800000 */
[----:B------:R-:W-:Y:S02]  /*16d0*/  UIADD3 UR6, UPT, UPT, UR5, -UR4, URZ ;  /* 0x8000000405067290 */ /* 0x000fe4000fffe0ff */
[----:B------:R-:W-:Y:S02]  /*16e0*/  UIADD3 UR4, UPT, UPT, -UR5, UR4, URZ ;  /* 0x0000000405047290 */ /* 0x000fe4000fffe1ff */
[----:B------:R-:W-:Y:S02]  /*16f0*/  UIMAD UR20, UR6, UR10, UR20 ;  /* 0x0000000a061472a4 */ /* 0x000fe4000f8e0214 */
[----:B------:R-:W-:-:S12]  /*1700*/  UIMAD UR16, UR4, UR12, UR16 ;  /* 0x0000000c041072a4 */ /* 0x000fd8000f8e0210 */
.L_x_19:
[----:B------:R-:W-:Y:S05]  /*1710*/  BRA.U !UP5, `(.L_x_20) ;  /* 0x000000010d0c7547 */ /* 0x000fea000b800000 */
[----:B------:R-:W-:Y:S01]  /*1720*/  UCGABAR_WAIT ;  /* 0x0000000000007dc7 */ /* 0x000fe20008000000 */
[----:B------:R-:W-:Y:S01]  /*1730*/  CCTL.IVALL ;  /* 0x00000000ff00798f */ /* 0x000fe20002000000 */
[----:B------:R-:W-:Y:S05]  /*1740*/  BRA `(.L_x_21) ;  /* 0x0000000000047947 */ /* 0x000fea0003800000 */
.L_x_20:
[----:B------:R-:W-:Y:S06]  /*1750*/  BAR.SYNC.DEFER_BLOCKING 0x0 ;  /* 0x0000000000007b1d */ /* 0x000fec0000010000 */
.L_x_21:
[----:B------:R-:W-:Y:S05]  /*1760*/  BRA.U UP0, `(.L_x_22) ;  /* 0x0000001100a47547 */ /* 0x000fea000b800000 */
[----:B------:R-:W2:Y:S01]  /*1770*/  LDCU UR7, c[0x0][0x38c] ;  /* 0x00007180ff0777ac */ /* 0x000ea20008000800 */
[----:B------:R-:W3:Y:S01]  /*1780*/  S2UR UR8, SR_CgaCtaId ;  /* 0x00000000000879c3 */ /* 0x000ee20000008800 */
[----:B------:R-:W-:Y:S01]  /*1790*/  PLOP3.LUT P1, PT, PT, PT, UP3, 0x80, 0x8 ;  /* 0x000000000008781c */ /* 0x000fe20003f2f038 */
[----:B------:R-:W-:Y:S01]  /*17a0*/  IMAD.MOV.U32 R12, RZ, RZ, 0x1 ;  /* 0x00000001ff0c7424 */ /* 0x000fe200078e00ff */
[----:B------:R-:W-:Y:S01]  /*17b0*/  UMOV UR21, 0x400 ;  /* 0x0000040000157882 */ /* 0x000fe20000000000 */
[----:B------:R-:W-:Y:S01]  /*17c0*/  USHF.L.U32 UR5, UR32, 0x5, URZ ;  /* 0x0000000520057899 */ /* 0x000fe200080006ff */
[----:B------:R-:W-:Y:S01]  /*17d0*/  ISETP.EQ.OR P2, PT, R0, RZ, P3 ;  /* 0x000000ff0000720c */ /* 0x000fe20001f42670 */
[----:B------:R-:W-:Y:S01]  /*17e0*/  UISETP.NE.AND UP1, UPT, UR17, URZ, UPT ;  /* 0x000000ff1100728c */ /* 0x000fe2000bf25270 */
[----:B------:R-:W-:Y:S02]  /*17f0*/  PLOP3.LUT P1, PT, P1, PT, PT, 0x8, 0x80 ;  /* 0x000000000080781c */ /* 0x000fe40000f2e170 */
[----:B------:R-:W-:Y:S01]  /*1800*/  CS2R R10, SRZ ;  /* 0x00000000000a7805 */ /* 0x000fe2000001ff00 */
[----:B------:R-:W-:Y:S01]  /*1810*/  IMAD.MOV.U32 R9, RZ, RZ, RZ ;  /* 0x000000ffff097224 */ /* 0x000fe200078e00ff */
[----:B------:R-:W4:Y:S01]  /*1820*/  LDCU UR43, c[0x0][0x370] ;  /* 0x00006e00ff2b77ac */ /* 0x000f220008000800 */
[----:B------:R-:W-:Y:S01]  /*1830*/  IMAD.MOV.U32 R8, RZ, RZ, 0x1 ;  /* 0x00000001ff087424 */ /* 0x000fe200078e00ff */
[----:B------:R-:W1:Y:S01]  /*1840*/  LDCU.64 UR28, c[0x0][0x348] ;  /* 0x00006900ff1c77ac */ /* 0x000e620008000a00 */
[----:B--2---:R-:W-:-:S02]  /*1850*/  UIADD3 UR6, UPT, UPT, UR7, 0x1f, URZ ;  /* 0x0000001f07067890 */ /* 0x004fc4000fffe0ff */
[----:B------:R-:W-:Y:S02]  /*1860*/  UIADD3 UR49, UPT, UPT, UR7, 0x3e, URZ ;  /* 0x0000003e07317890 */ /* 0x000fe4000fffe0ff */
[----:B------:R-:W-:Y:S02]  /*1870*/  USHF.R.S32.HI UR4, URZ, 0x1f, UR6 ;  /* 0x0000001fff047899 */ /* 0x000fe40008011406 */
[----:B---3--:R-:W-:Y:S02]  /*1880*/  ULEA UR21, UR8, UR21, 0x18 ;  /* 0x0000001508157291 */ /* 0x008fe4000f8ec0ff */
[----:B------:R-:W-:Y:S02]  /*1890*/  ULEA.HI UR4, UR4, UR6, URZ, 0x5 ;  /* 0x0000000604047291 */ /* 0x000fe4000f8f28ff */
[----:B------:R-:W-:Y:S02]  /*18a0*/  UIADD3 UR6, UPT, UPT, UR7, -0x1, URZ ;  /* 0xffffffff07067890 */ /* 0x000fe4000fffe0ff */
[----:B------:R-:W-:-:S02]  /*18b0*/  USHF.R.S32.HI UR45, URZ, 0x5, UR4 ;  /* 0x00000005ff2d7899 */ /* 0x000fc40008011404 */
[----:B------:R-:W-:Y:S02]  /*18c0*/  UISETP.GE.U32.AND UP2, UPT, UR6, -0x3f, UPT ;  /* 0xffffffc10600788c */ /* 0x000fe4000bf46070 */
[----:B------:R-:W-:Y:S01]  /*18d0*/  UISETP.LT.U32.AND UP0, UPT, UR45, 0x3, UPT ;  /* 0x000000032d00788c */ /* 0x000fe2000bf01070 */
[----:B------:R-:W2:Y:S03]  /*18e0*/  LDCU UR41, c[0x0][0x374] ;  /* 0x00006e80ff2977ac */ /* 0x000ea60008000800 */
[----:B------:R-:W-:Y:S02]  /*18f0*/  USEL UR44, UR45, 0x3, UP0 ;  /* 0x000000032d2c7887 */ /* 0x000fe40008000000 */
[----:B------:R-:W-:Y:S02]  /*1900*/  ULOP3.LUT UR46, UR5, 0x20, URZ, 0xe2, !UPT ;  /* 0x00000020052e7892 */ /* 0x000fe4000f8ee2ff */
[----:B------:R-:W-:-:S02]  /*1910*/  UIADD3 UR24, UPT, UPT, UR44, -0x1, URZ ;  /* 0xffffffff2c187890 */ /* 0x000fc4000fffe0ff */
[----:B------:R-:W-:Y:S02]  /*1920*/  @UP2 UIADD3 UR24, UPT, UPT, UR44, URZ, URZ ;  /* 0x000000ff2c182290 */ /* 0x000fe4000fffe0ff */
[----:B------:R-:W-:Y:S02]  /*1930*/  USEL UR25, UR48, 0x2, UP1 ;  /* 0x0000000230197887 */ /* 0x000fe40008800000 */
[----:B------:R-:W-:Y:S02]  /*1940*/  UIADD3 UR38, UPT, UPT, UR21, 0x6400, UR31 ;  /* 0x0000640015267890 */ /* 0x000fe4000fffe01f */
[----:B------:R-:W-:Y:S02]  /*1950*/  UIADD3 UR37, UPT, UPT, UR21, 0x7c00, UR30 ;  /* 0x00007c0015257890 */ /* 0x000fe4000fffe01e */
[----:B------:R-:W-:Y:S02]  /*1960*/  UIADD3 UR47, UPT, UPT, UR45, -UR44, URZ ;  /* 0x8000002c2d2f7290 */ /* 0x000fe4000fffe0ff */
[----:B------:R-:W-:Y:S01]  /*1970*/  UIADD3 UR24, UPT, UPT, UR24, 0x1, URZ ;  /* 0x0000000118187890 */ /* 0x000fe2000fffe0ff */
[----:B-12-4-:R-:W-:-:S11]  /*1980*/  UMOV UR7, URZ ;  /* 0x000000ff00077c82 */ /* 0x016fd60008000000 */
.L_x_42:
[----:B-1----:R-:W1:Y:S02]  /*1990*/  S2UR UR4, SR_CgaCtaId ;  /* 0x00000000000479c3 */ /* 0x002e640000008800 */
[----:B-1----:R-:W-:-:S09]  /*19a0*/  UISETP.NE.AND UP0, UPT, UR4, URZ, UPT ;  /* 0x000000ff0400728c */ /* 0x002fd2000bf05270 */
[----:B------:R-:W-:Y:S05]  /*19b0*/  BRA.U UP0, `(.L_x_23) ;  /* 0x0000000100287547 */ /* 0x000fea000b800000 */
[----:B------:R-:W-:Y:S02]  /*19c0*/  LEA R0, R9, UR21, 0x3 ;  /* 0x0000001509007c11 */ /* 0x000fe4000f8e18ff */
[----:B------:R-:W-:-:S04]  /*19d0*/  SHF.L.U32 R3, R8, 0x1f, RZ ;  /* 0x0000001f08037819 */ /* 0x000fc800000006ff */
[----:B------:R-:W1:Y:S02]  /*19e0*/  SYNCS.PHASECHK.TRANS64.TRYWAIT P0, [R0+URZ+0xf0], R3 ;  /* 0x0000f003000075a7 */ /* 0x000e6400080011ff */
[----:B-1----:R-:W-:Y:S05]  /*19f0*/  @!P0 BRA `(.L_x_24) ;  /* 0x0000007c001c8947 */ /* 0x002fea0003800000 */
.L_x_131:
[----:B------:R2:W-:Y:S01]  /*1a00*/  SYNCS.ARRIVE.TRANS64.A1T0 RZ, [R0+URZ+0xe0], RZ ;  /* 0x0000e0ff00ff79a7 */ /* 0x0005e200081000ff */
[----:B------:R-:W-:-:S05]  /*1a10*/  VIADD R9, R9, 0x1 ;  /* 0x0000000109097836 */ /* 0x000fca0000000000 */
[----:B------:R-:W-:-:S04]  /*1a20*/  ISETP.NE.AND P0, PT, R9, 0x2, PT ;  /* 0x000000020900780c */ /* 0x000fc80003f05270 */
[----:B-1----:R-:W-:Y:S02]  /*1a30*/  SEL R3, RZ, 0x1, P0 ;  /* 0x00000001ff037807 */ /* 0x002fe40000000000 */
[----:B------:R-:W-:Y:S02]  /*1a40*/  SEL R9, R9, RZ, P0 ;  /* 0x000000ff09097207 */ /* 0x000fe40000000000 */
[----:B------:R-:W-:-:S07]  /*1a50*/  LOP3.LUT R8, R8, R3, RZ, 0x3c, !PT ;  /* 0x0000000308087212 */ /* 0x000fce00078e3cff */
.L_x_23:
[----:B------:R-:W-:Y:S01]  /*1a60*/  ULEA UR4, UR7, UR21, 0x3 ;  /* 0x0000001507047291 */ /* 0x000fe2000f8e18ff */
[----:B--2---:R-:W-:Y:S01]  /*1a70*/  SHF.L.U32 R0, R12, 0x1f, RZ ;  /* 0x0000001f0c007819 */ /* 0x004fe200000006ff */
[----:B------:R-:W-:Y:S02]  /*1a80*/  UISETP.GE.U32.AND UP0, UPT, UR49, 0x3f, UPT ;  /* 0x0000003f3100788c */ /* 0x000fe4000bf06070 */
[----:B------:R-:W-:Y:S02]  /*1a90*/  ULEA UR11, UR20, UR50, 0x1 ;  /* 0x00000032140b7291 */ /* 0x000fe4000f8e08ff */
[----:B------:R-:W-:Y:S02]  /*1aa0*/  ULEA UR35, UR16, UR46, 0x6 ;  /* 0x0000002e10237291 */ /* 0x000fe4000f8e30ff */
[----:B------:R-:W-:Y:S01]  /*1ab0*/  USHF.L.U32 UR11, UR11, 0x7, URZ ;  /* 0x000000070b0b7899 */ /* 0x000fe200080006ff */
[----:B------:R1:W2:Y:S01]  /*1ac0*/  SYNCS.PHASECHK.TRANS64.TRYWAIT P0, [UR4+0x18], R0 ;  /* 0x00001800ff0075a7 */ /* 0x0002a20008001104 */
[----:B------:R-:W-:Y:S01]  /*1ad0*/  UMOV UR6, URZ ;  /* 0x000000ff00067c82 */ /* 0x000fe20008000000 */
[----:B------:R-:W-:Y:S09]  /*1ae0*/  BRA.U !UP0, `(.L_x_25) ;  /* 0x0000000108c07547 */ /* 0x000ff2000b800000 */
[----:B------:R-:W-:Y:S01]  /*1af0*/  UMOV UR13, URZ ;  /* 0x000000ff000d7c82 */ /* 0x000fe20008000000 */
[----:B------:R-:W-:-:S05]  /*1b00*/  UMOV UR4, UR7 ;  /* 0x0000000700047c82 */ /* 0x000fca0008000000 */
.L_x_31:
[----:B------:R-:W-:Y:S01]  /*1b10*/  ULEA UR33, UR4, UR21, 0x3 ;  /* 0x0000001504217291 */ /* 0x000fe2000f8e18ff */
[----:B--2---:R-:W-:Y:S01]  /*1b20*/  @!P3 MOV R2, 0x2800 ;  /* 0x000028000002b802 */ /* 0x004fe20000000f00 */
[----:B--2-4-:R-:W-:Y:S10]  /*1b30*/  @P0 BRA `(.L_x_26) ;  /* 0x00000000000c0947 */ /* 0x014ff40003800000 */
[----:B------:R-:W-:-:S04]  /*1b40*/  SHF.L.U32 R3, R12, 0x1f, RZ ;  /* 0x0000001f0c037819 */ /* 0x000fc800000006ff */
[----:B------:R-:W2:Y:S02]  /*1b50*/  SYNCS.PHASECHK.TRANS64.TRYWAIT P0, [UR33+0x18], R3 ;  /* 0x00001803ff0075a7 */ /* 0x000ea40008001121 */
[----:B--2---:R-:W-:Y:S05]  /*1b60*/  @!P0 BRA `(.L_x_27) ;  /* 0x0000007800d48947 */ /* 0x004fea0003800000 */
.L_x_26:
[----:B------:R2:W-:Y:S01]  /*1b70*/  @!P3 SYNCS.ARRIVE.TRANS64 RZ, [UR33], R2 ;  /* 0x00000002ffffb9a7 */ /* 0x0005e20008000021 */
[----:B------:R-:W-:-:S04]  /*1b80*/  ULOP3.LUT UR5, UR25, 0x2, URZ, 0xfc, !UPT ;  /* 0x0000000219057892 */ /* 0x000fc8000f8efcff */
[----:B------:R-:W-:-:S09]  /*1b90*/  UISETP.NE.AND UP0, UPT, UR5, 0x2, UPT ;  /* 0x000000020500788c */ /* 0x000fd2000bf05270 */
[----:B------:R-:W-:Y:S05]  /*1ba0*/  BRA.U UP0, `(.L_x_28) ;  /* 0x0000000100047547 */ /* 0x000fea000b800000 */
[----:B------:R-:W-:Y:S05]  /*1bb0*/  BPT.TRAP 0x1 ;  /* 0x000000040000795c */ /* 0x000fea0000300000 */
.L_x_28:
[----:B------:R-:W-:Y:S04]  /*1bc0*/  BSSY.RECONVERGENT B0, `(.L_x_29) ;  /* 0x0000003000007945 */ /* 0x000fe80003800200 */
[----:B------:R-:W-:Y:S05]  /*1bd0*/  @P2 BRA `(.L_x_30) ;  /* 0x0000000000042947 */ /* 0x000fea0003800000 */
[----:B------:R-:W-:Y:S05]  /*1be0*/  BPT.TRAP 0x1 ;  /* 0x000000040000795c */ /* 0x000fea0000300000 */
.L_x_30:
[----:B------:R-:W-:Y:S05]  /*1bf0*/  BSYNC.RECONVERGENT B0 ;  /* 0x0000000000007941 */ /* 0x000fea0003800200 */
.L_x_29:
[----:B------:R-:W-:Y:S02]  /*1c00*/  UIADD3 UR5, UPT, UPT, UR4, 0x1, URZ ;  /* 0x0000000104057890 */ /* 0x000fe4000fffe0ff */
[----:B------:R-:W-:Y:S02]  /*1c10*/  ULEA UR32, UR4, UR31, 0xb ;  /* 0x0000001f04207291 */ /* 0x000fe4000f8e58ff */
[----:B------:R-:W-:Y:S02]  /*1c20*/  UISETP.NE.AND UP0, UPT, UR5, 0x3, UPT ;  /* 0x000000030500788c */ /* 0x000fe4000bf05270 */
[----:B------:R-:W-:Y:S02]  /*1c30*/  ULEA UR8, UR4, UR30, 0xd ;  /* 0x0000001e04087291 */ /* 0x000fe4000f8e68ff */
[----:B------:R-:W-:Y:S02]  /*1c40*/  USEL UR6, URZ, 0x1, UP0 ;  /* 0x00000001ff067887 */ /* 0x000fe40008000000 */
[----:B------:R-:W-:-:S02]  /*1c50*/  USEL UR7, UR5, URZ, UP0 ;  /* 0x000000ff05077287 */ /* 0x000fc40008000000 */
[----:B------:R-:W-:Y:S02]  /*1c60*/  UIADD3 UR4, UP0, UPT, UR28, 0x180, URZ ;  /* 0x000001801c047890 */ /* 0x000fe4000ff1e0ff */
[----:B------:R-:W-:Y:S01]  /*1c70*/  ULEA UR5, UR7, UR21, 0x3 ;  /* 0x0000001507057291 */ /* 0x000fe2000f8e18ff */
[----:B------:R-:W-:Y:S01]  /*1c80*/  LOP3.LUT R12, R12, UR6, RZ, 0x3c, !PT ;  /* 0x000000060c0c7c12 */ /* 0x000fe2000f8e3cff */
[----:B------:R-:W-:Y:S02]  /*1c90*/  USHF.L.U32 UR34, UR13, 0x5, URZ ;  /* 0x000000050d227899 */ /* 0x000fe400080006ff */
[----:B------:R-:W-:Y:S01]  /*1ca0*/  UIADD3 UR13, UPT, UPT, UR13, 0x1, URZ ;  /* 0x000000010d0d7890 */ /* 0x000fe2000fffe0ff */
[----:B-1----:R-:W-:Y:S01]  /*1cb0*/  SHF.L.U32 R0, R12, 0x1f, RZ ;  /* 0x0000001f0c007819 */ /* 0x002fe200000006ff */
[----:B------:R-:W-:Y:S02]  /*1cc0*/  UIADD3 UR14, UP1, UPT, UR28, 0x80, URZ ;  /* 0x000000801c0e7890 */ /* 0x000fe4000ff3e0ff */
[----:B------:R-:W-:Y:S01]  /*1cd0*/  UIADD3 UR32, UPT, UPT, UR21, 0x6400, UR32 ;  /* 0x0000640015207890 */ /* 0x000fe2000fffe020 */
[----:B------:R3:W4:Y:S01]  /*1ce0*/  SYNCS.PHASECHK.TRANS64.TRYWAIT P0, [UR5+0x18], R0 ;  /* 0x00001800ff0075a7 */ /* 0x0007220008001105 */
[----:B------:R-:W-:-:S02]  /*1cf0*/  UIADD3.X UR5, UPT, UPT, URZ, UR29, URZ, UP0, !UPT ;  /* 0x0000001dff057290 */ /* 0x000fc400087fe4ff */
[----:B------:R-:W-:Y:S02]  /*1d00*/  UISETP.NE.AND UP0, UPT, UR13, UR24, UPT ;  /* 0x000000180d00728c */ /* 0x000fe4000bf05270 */
[----:B------:R-:W-:Y:S02]  /*1d10*/  UIADD3.X UR15, UPT, UPT, URZ, UR29, URZ, UP1, !UPT ;  /* 0x0000001dff0f7290 */ /* 0x000fe40008ffe4ff */
[----:B------:R-:W-:Y:S02]  /*1d20*/  UPRMT UR16, URZ, 0x5410, UR27 ;  /* 0x00005410ff107896 */ /* 0x000fe4000800001b */
[----:B------:R-:W-:Y:S02]  /*1d30*/  UIADD3 UR8, UPT, UPT, UR21, 0x7c00, UR8 ;  /* 0x00007c0015087890 */ /* 0x000fe4000fffe008 */
[----:B------:R-:W-:Y:S01]  /*1d40*/  UPRMT UR6, URZ, 0x5410, UR26 ;  /* 0x00005410ff067896 */ /* 0x000fe2000800001a */
[----:B------:R-:W-:Y:S01]  /*1d50*/  UMOV UR18, 0x0 ;  /* 0x0000000000127882 */ /* 0x000fe20000000000 */
[----:B------:R-:W-:Y:S01]  /*1d60*/  UMOV UR19, 0x10000000 ;  /* 0x1000000000137882 */ /* 0x000fe20000000000 */
[----:B------:R-:W-:Y:S01]  /*1d70*/  UMOV UR12, UR36 ;  /* 0x00000024000c7c82 */ /* 0x000fe20008000000 */
[----:B------:R-:W-:Y:S01]  /*1d80*/  UMOV UR9, UR33 ;  /* 0x0000002100097c82 */ /* 0x000fe20008000000 */
[----:B------:R-:W-:Y:S01]  /*1d90*/  UMOV UR10, UR34 ;  /* 0x00000022000a7c82 */ /* 0x000fe20008000000 */
[----:B------:R-:W-:Y:S03]  /*1da0*/  UTMALDG.3D.MULTICAST [UR32], [UR14], UR16, desc[UR18] ;  /* 0x000012200e0073b4 */ /* 0x000fe60008011810 */
[----:B------:R1:W-:Y:S02]  /*1db0*/  UTMALDG.3D.MULTICAST [UR8], [UR4], UR6, desc[UR18] ;  /* 0x00001208040073b4 */ /* 0x0003e40008011806 */
[----:B-1----:R-:W-:Y:S01]  /*1dc0*/  UMOV UR6, UR24 ;  /* 0x0000001800067c82 */ /* 0x002fe20008000000 */
[----:B------:R-:W-:Y:S01]  /*1dd0*/  UMOV UR4, UR7 ;  /* 0x0000000700047c82 */ /* 0x000fe20008000000 */
[----:B---3--:R-:W-:Y:S05]  /*1de0*/  BRA.U UP0, `(.L_x_31) ;  /* 0xfffffffd00487547 */ /* 0x008fea000b83ffff */
.L_x_25:
[----:B------:R-:W-:Y:S01]  /*1df0*/  ULEA UR4, UR7, UR21, 0x3 ;  /* 0x0000001507047291 */ /* 0x000fe2000f8e18ff */
[----:B-1----:R-:W-:Y:S01]  /*1e00*/  SHF.L.U32 R0, R12, 0x1f, RZ ;  /* 0x0000001f0c007819 */ /* 0x002fe200000006ff */
[----:B------:R-:W-:Y:S01]  /*1e10*/  @!P1 SYNCS.ARRIVE.TRANS64.A1T0 RZ, [UR21+0x78], RZ ;  /* 0x000078ffffff99a7 */ /* 0x000fe20008100015 */
[----:B------:R-:W-:-:S06]  /*1e20*/  UISETP.GT.AND UP0, UPT, UR45, UR44, UPT ;  /* 0x0000002c2d00728c */ /* 0x000fcc000bf04270 */
[----:B--2-4-:R1:W2:Y:S03]  /*1e30*/  SYNCS.PHASECHK.TRANS64.TRYWAIT P0, [UR4+0x18], R0 ;  /* 0x00001800ff0075a7 */ /* 0x0142a60008001104 */
[----:B------:R-:W-:Y:S05]  /*1e40*/  BRA.U !UP0, `(.L_x_32) ;  /* 0x0000000108bc7547 */ /* 0x000fea000b800000 */
[----:B------:R-:W-:Y:S01]  /*1e50*/  UIADD3 UR13, UPT, UPT, UR47, UR6, URZ ;  /* 0x000000062f0d7290 */ /* 0x000fe2000fffe0ff */
[----:B------:R-:W-:-:S11]  /*1e60*/  UMOV UR4, UR7 ;  /* 0x0000000700047c82 */ /* 0x000fd60008000000 */
.L_x_38:
[----:B------:R-:W-:Y:S01]  /*1e70*/  ULEA UR17, UR4, UR21, 0x3 ;  /* 0x0000001504117291 */ /* 0x000fe2000f8e18ff */
[----:B--2---:R-:W-:Y:S01]  /*1e80*/  @!P3 MOV R2, 0x2800 ;  /* 0x000028000002b802 */ /* 0x004fe20000000f00 */
[----:B--2-4-:R-:W-:Y:S10]  /*1e90*/  @P0 BRA `(.L_x_33) ;  /* 0x00000000000c0947 */ /* 0x014ff40003800000 */
[----:B------:R-:W-:-:S04]  /*1ea0*/  SHF.L.U32 R3, R12, 0x1f, RZ ;  /* 0x0000001f0c037819 */ /* 0x000fc800000006ff */
[----:B------:R-:W2:Y:S02]  /*1eb0*/  SYNCS.PHASECHK.TRANS64.TRYWAIT P0, [UR17+0x18], R3 ;  /* 0x00001803ff0075a7 */ /* 0x000ea40008001111 */
[----:B--2---:R-:W-:Y:S05]  /*1ec0*/  @!P0 BRA `(.L_x_34) ;  /* 0x0000007800148947 */ /* 0x004fea0003800000 */
.L_x_33:
[----:B------:R2:W-:Y:S01]  /*1ed0*/  @!P3 SYNCS.ARRIVE.TRANS64 RZ, [UR17], R2 ;  /* 0x00000002ffffb9a7 */ /* 0x0005e20008000011 */
[----:B------:R-:W-:-:S04]  /*1ee0*/  ULOP3.LUT UR5, UR25, 0x2, URZ, 0xfc, !UPT ;  /* 0x0000000219057892 */ /* 0x000fc8000f8efcff */
[----:B------:R-:W-:-:S09]  /*1ef0*/  UISETP.NE.AND UP0, UPT, UR5, 0x2, UPT ;  /* 0x000000020500788c */ /* 0x000fd2000bf05270 */
[----:B------:R-:W-:Y:S05]  /*1f00*/  BRA.U UP0, `(.L_x_35) ;  /* 0x0000000100047547 */ /* 0x000fea000b800000 */
[----:B------:R-:W-:Y:S05]  /*1f10*/  BPT.TRAP 0x1 ;  /* 0x000000040000795c */ /* 0x000fea0000300000 */
.L_x_35:
[----:B------:R-:W-:Y:S04]  /*1f20*/  BSSY.RECONVERGENT B0, `(.L_x_36) ;  /* 0x0000003000007945 */ /* 0x000fe80003800200 */
[----:B------:R-:W-:Y:S05]  /*1f30*/  @P2 BRA `(.L_x_37) ;  /* 0x0000000000042947 */ /* 0x000fea0003800000 */
[----:B------:R-:W-:Y:S05]  /*1f40*/  BPT.TRAP 0x1 ;  /* 0x000000040000795c */ /* 0x000fea0000300000 */
.L_x_37:
[----:B------:R-:W-:Y:S05]  /*1f50*/  BSYNC.RECONVERGENT B0 ;  /* 0x0000000000007941 */ /* 0x000fea0003800200 */
.L_x_36:
[----:B------:R-:W-:Y:S02]  /*1f60*/  UIADD3 UR5, UPT, UPT, UR4, 0x1, URZ ;  /* 0x0000000104057890 */ /* 0x000fe4000fffe0ff */
[----:B------:R-:W-:Y:S02]  /*1f70*/  UIADD3 UR14, UP1, UPT, UR28, 0x80, URZ ;  /* 0x000000801c0e7890 */ /* 0x000fe4000ff3e0ff */
[----:B------:R-:W-:Y:S02]  /*1f80*/  UISETP.NE.AND UP0, UPT, UR5, 0x3, UPT ;  /* 0x000000030500788c */ /* 0x000fe4000bf05270 */
[----:B------:R-:W-:Y:S02]  /*1f90*/  ULEA UR16, UR4, UR38, 0xb ;  /* 0x0000002604107291 */ /* 0x000fe4000f8e58ff */
[----:B------:R-:W-:Y:S02]  /*1fa0*/  USEL UR8, URZ, 0x1, UP0 ;  /* 0x00000001ff087887 */ /* 0x000fe40008000000 */
[----:B------:R-:W-:-:S02]  /*1fb0*/  USEL UR7, UR5, URZ, UP0 ;  /* 0x000000ff05077287 */ /* 0x000fc40008000000 */
[----:B------:R-:W-:Y:S02]  /*1fc0*/  UIADD3 UR22, UP0, UPT, UR28, 0x180, URZ ;  /* 0x000001801c167890 */ /* 0x000fe4000ff1e0ff */
[----:B------:R-:W-:Y:S01]  /*1fd0*/  ULEA UR5, UR7, UR21, 0x3 ;  /* 0x0000001507057291 */ /* 0x000fe2000f8e18ff */
[----:B------:R-:W-:Y:S01]  /*1fe0*/  LOP3.LUT R12, R12, UR8, RZ, 0x3c, !PT ;  /* 0x000000080c0c7c12 */ /* 0x000fe2000f8e3cff */
[----:B------:R-:W-:Y:S02]  /*1ff0*/  ULEA UR8, UR4, UR37, 0xd ;  /* 0x0000002504087291 */ /* 0x000fe4000f8e68ff */
[----:B------:R-:W-:Y:S01]  /*2000*/  USHF.L.U32 UR18, UR6, 0x5, URZ ;  /* 0x0000000506127899 */ /* 0x000fe200080006ff */
[----:B-1----:R-:W-:Y:S01]  /*2010*/  SHF.L.U32 R0, R12, 0x1f, RZ ;  /* 0x0000001f0c007819 */ /* 0x002fe200000006ff */
[----:B------:R-:W-:Y:S02]  /*2020*/  UPRMT UR4, URZ, 0x5410, UR27 ;  /* 0x00005410ff047896 */ /* 0x000fe4000800001b */
[----:B------:R-:W-:Y:S01]  /*2030*/  UIADD3.X UR15, UPT, UPT, URZ, UR29, URZ, UP1, !UPT ;  /* 0x0000001dff0f7290 */ /* 0x000fe20008ffe4ff */
[----:B------:R3:W4:Y:S01]  /*2040*/  SYNCS.PHASECHK.TRANS64.TRYWAIT P0, [UR5+0x18], R0 ;  /* 0x00001800ff0075a7 */ /* 0x0007220008001105 */
[----:B------:R-:W-:-:S02]  /*2050*/  UPRMT UR5, URZ, 0x5410, UR26 ;  /* 0x00005410ff057896 */ /* 0x000fc4000800001a */
[----:B------:R-:W-:Y:S01]  /*2060*/  UIADD3.X UR23, UPT, UPT, URZ, UR29, URZ, UP0, !UPT ;  /* 0x0000001dff177290 */ /* 0x000fe200087fe4ff */
[----:B------:R-:W-:Y:S01]  /*2070*/  UMOV UR32, 0x0 ;  /* 0x0000000000207882 */ /* 0x000fe20000000000 */
[----:B------:R-:W-:Y:S01]  /*2080*/  UMOV UR33, 0x10000000 ;  /* 0x1000000000217882 */ /* 0x000fe20000000000 */
[----:B------:R-:W-:Y:S01]  /*2090*/  UMOV UR19, UR35 ;  /* 0x0000002300137c82 */ /* 0x000fe20008000000 */
[----:B------:R-:W-:Y:S01]  /*20a0*/  UMOV UR20, UR36 ;  /* 0x0000002400147c82 */ /* 0x000fe20008000000 */
[----:B------:R-:W-:Y:S01]  /*20b0*/  UMOV UR12, UR36 ;  /* 0x00000024000c7c82 */ /* 0x000fe20008000000 */
[----:B------:R-:W-:Y:S01]  /*20c0*/  UMOV UR9, UR17 ;  /* 0x0000001100097c82 */ /* 0x000fe20008000000 */
[----:B------:R-:W-:Y:S01]  /*20d0*/  UMOV UR10, UR18 ;  /* 0x00000012000a7c82 */ /* 0x000fe20008000000 */
[----:B------:R1:W-:Y:S01]  /*20e0*/  UTMALDG.3D.MULTICAST [UR16], [UR14], UR4, desc[UR32] ;  /* 0x000020100e0073b4 */ /* 0x0003e20008011804 */
[----:B------:R-:W-:-:S04]  /*20f0*/  UIADD3 UR6, UPT, UPT, UR6, 0x1, URZ ;  /* 0x0000000106067890 */ /* 0x000fc8000fffe0ff */
[----:B------:R-:W-:Y:S01]  /*2100*/  UISETP.NE.AND UP0, UPT, UR6, UR13, UPT ;  /* 0x0000000d0600728c */ /* 0x000fe2000bf05270 */
[----:B------:R3:W-:Y:S01]  /*2110*/  UTMALDG.3D.MULTICAST [UR8], [UR22], UR5, desc[UR32] ;  /* 0x00002008160073b4 */ /* 0x0007e20008011805 */
[----:B-1----:R-:W-:-:S07]  /*2120*/  UMOV UR4, UR7 ;  /* 0x0000000700047c82 */ /* 0x002fce0008000000 */
[----:B---3--:R-:W-:Y:S05]  /*2130*/  BRA.U UP0, `(.L_x_38) ;  /* 0xfffffffd004c7547 */ /* 0x008fea000b83ffff */
.L_x_32:
[C---:B------:R-:W-:Y:S01]  /*2140*/  LEA R3, R11.reuse, UR21, 0x3 ;  /* 0x000000150b037c11 */ /* 0x040fe2000f8e18ff */
[----:B------:R-:W-:Y:S01]  /*2150*/  NOP ;  /* 0x0000000000007918 */ /* 0x000fe20000000000 */
[----:B-1----:R-:W-:Y:S02]  /*2160*/  SHF.L.U32 R0, R10, 0x1f, RZ ;  /* 0x0000001f0a007819 */ /* 0x002fe400000006ff */
[----:B------:R-:W-:Y:S02]  /*2170*/  LEA R5, R11, UR21, 0x4 ;  /* 0x000000150b057c11 */ /* 0x000fe4000f8e20ff */
[----:B--2-4-:R-:W1:Y:S02]  /*2180*/  SYNCS.PHASECHK.TRANS64.TRYWAIT P0, [R3+URZ+0x80], R0 ;  /* 0x00008000030075a7 */ /* 0x014e6400080011ff */
[----:B-1----:R-:W-:Y:S05]  /*2190*/  @!P0 BRA `(.L_x_39) ;  /* 0x0000007400788947 */ /* 0x002fea0003800000 */
.L_x_134:
[----:B------:R-:W2:Y:S01]  /*21a0*/  LDS.128 R4, [R5+0x110] ;  /* 0x0001100005047984 */ /* 0x000ea20000000c00 */
[----:B------:R-:W-:Y:S01]  /*21b0*/  UISETP.GE.AND UP0, UPT, UR42, 0x1, UPT ;  /* 0x000000012a00788c */ /* 0x000fe2000bf06270 */
[----:B------:R-:W-:Y:S01]  /*21c0*/  @!PT LDS RZ, [RZ] ;  /* 0x00000000fffff984 */ /* 0x000fe20000000800 */
[----:B------:R-:W-:Y:S01]  /*21d0*/  @!PT LDS RZ, [RZ] ;  /* 0x00000000fffff984 */ /* 0x000fe20000000800 */
[----:B------:R-:W-:Y:S01]  /*21e0*/  @!PT LDS RZ, [RZ] ;  /* 0x00000000fffff984 */ /* 0x000fe20000000800 */
[----:B------:R-:W-:Y:S01]  /*21f0*/  @!PT LDS RZ, [RZ] ;  /* 0x00000000fffff984 */ /* 0x000fe20000000800 */
[----:B------:R3:W-:Y:S06]  /*2200*/  MEMBAR.ALL.CTA ;  /* 0x0000000000007992 */ /* 0x0007ec0000008000 */
[----:B---3--:R-:W3:Y:S01]  /*2210*/  FENCE.VIEW.ASYNC.S ;  /* 0x00000000000073c6 */ /* 0x008ee20000000000 */
[----:B--2---:R-:W-:-:S13]  /*2220*/  LOP3.LUT P0, RZ, R6, 0x1, RZ, 0xc0, !PT ;  /* 0x0000000106ff7812 */ /* 0x004fda000780c0ff */
[----:B---3--:R-:W-:Y:S01]  /*2230*/  VOTEU.ANY UP1, P0 ;  /* 0x0000000000ff7886 */ /* 0x008fe20000020100 */
[----:B------:R-:W-:-:S13]  /*2240*/  PLOP3.LUT P0, PT, PT, PT, UP1, 0x80, 0x8 ;  /* 0x000000000008781c */ /* 0x000fda0003f0f018 */
[----:B-1----:R-:W-:Y:S02]  /*2250*/  @P0 LOP3.LUT R0, R5, 0xffff, RZ, 0xc0, !PT ;  /* 0x0000ffff05000812 */ /* 0x002fe400078ec0ff */
[----:B------:R-:W-:Y:S02]  /*2260*/  @P0 MOV R2, R4 ;  /* 0x0000000400020202 */ /* 0x000fe40000000f00 */
[----:B------:R-:W-:Y:S01]  /*2270*/  @P0 R2UR UR5, R0 ;  /* 0x00000000000502ca */ /* 0x000fe200000e0000 */
[----:B------:R-:W-:Y:S01]  /*2280*/  VIADD R0, R3, 0x90 ;  /* 0x0000009003007836 */ /* 0x000fe20000000000 */
[----:B------:R-:W-:Y:S02]  /*2290*/  @P0 SHF.R.U32.HI R4, RZ, 0x10, R5 ;  /* 0x00000010ff040819 */ /* 0x000fe40000011605 */
[----:B------:R-:W-:Y:S02]  /*22a0*/  @P0 R2UR UR6, R2 ;  /* 0x00000000020602ca */ /* 0x000fe400000e0000 */
[----:B------:R-:W-:-:S02]  /*22b0*/  PRMT R0, RZ, 0x654, R0 ;  /* 0x00000654ff007816 */ /* 0x000fc40000000000 */
[----:B------:R-:W-:Y:S02]  /*22c0*/  @P0 R2UR UR4, R4 ;  /* 0x00000000040402ca */ /* 0x000fe400000e0000 */
[----:B------:R1:W-:Y:S03]  /*22d0*/  SYNCS.ARRIVE.TRANS64.RED.A1T0 RZ, [R0+URZ], RZ ;  /* 0x000000ff00ff79a7 */ /* 0x0003e600081004ff */
[----:B------:R-:W-:-:S04]  /*22e0*/  @UP1 UMOV UR39, UR5 ;  /* 0x0000000500271c82 */ /* 0x000fc80008000000 */
[----:B------:R-:W-:-:S04]  /*22f0*/  @UP1 UMOV UR40, UR6 ;  /* 0x0000000600281c82 */ /* 0x000fc80008000000 */
[----:B------:R-:W-:Y:S01]  /*2300*/  @UP1 UMOV UR36, UR4 ;  /* 0x0000000400241c82 */ /* 0x000fe20008000000 */
[----:B------:R-:W-:Y:S05]  /*2310*/  BRA.U !UP0, `(.L_x_40) ;  /* 0x0000000108d47547 */ /* 0x000fea000b800000 */
[----:B------:R-:W2:Y:S01]  /*2320*/  LDCU.128 UR12, c[0x0][0xb10] ;  /* 0x00016200ff0c77ac */ /* 0x000ea20008000c00 */
[----:B------:R-:W3:Y:S01]  /*2330*/  LDCU UR22, c[0x0][0xb20] ;  /* 0x00016400ff1677ac */ /* 0x000ee20008000800 */
[----:B------:R-:W4:Y:S01]  /*2340*/  LDCU UR20, c[0x0][0xb0c] ;  /* 0x00016180ff1477ac */ /* 0x000f220008000800 */
[----:B------:R-:W1:Y:S01]  /*2350*/  LDCU.64 UR8, c[0x0][0xb28] ;  /* 0x00016500ff0877ac */ /* 0x000e620008000a00 */
[----:B------:R-:W-:Y:S02]  /*2360*/  UISETP.NE.AND UP3, UPT, UR42, 0x1, UPT ;  /* 0x000000012a00788c */ /* 0x000fe4000bf65270 */
[----:B--2---:R-:W-:Y:S02]  /*2370*/  UIMAD.WIDE.U32 UR10, UR41, UR15, URZ ;  /* 0x0000000f290a72a5 */ /* 0x004fe4000f8e00ff */
[----:B------:R-:W-:Y:S02]  /*2380*/  UIMAD.WIDE.U32 UR4, UR43, UR12, URZ ;  /* 0x0000000c2b0472a5 */ /* 0x000fe4000f8e00ff */
[----:B------:R-:W-:-:S02]  /*2390*/  UISETP.NE.AND UP0, UPT, UR14, 0x1, UPT ;  /* 0x000000010e00788c */ /* 0x000fc4000bf05270 */
[----:B------:R-:W-:Y:S01]  /*23a0*/  UIMAD.WIDE.U32 UR18, UR39, UR15, URZ ;  /* 0x0000000f271272a5 */ /* 0x000fe2000f8e00ff */
[----:B------:R-:W-:Y:S02]  /*23b0*/  UMOV UR10, UR11 ;  /* 0x0000000b000a7c82 */ /* 0x000fe40008000000 */
[----:B------:R-:W-:Y:S01]  /*23c0*/  UMOV UR4, UR5 ;  /* 0x0000000500047c82 */ /* 0x000fe20008000000 */
[----:B---3--:R-:W-:Y:S02]  /*23d0*/  USHF.R.U32.HI UR10, URZ, UR22, UR10 ;  /* 0x00000016ff0a7299 */ /* 0x008fe4000801160a */
[----:B----4-:R-:W-:Y:S02]  /*23e0*/  UISETP.NE.AND UP2, UPT, UR20, 0x1, UPT ;  /* 0x000000011400788c */ /* 0x010fe4000bf45270 */
[----:B------:R-:W-:Y:S02]  /*23f0*/  USHF.R.U32.HI UR4, URZ, UR13, UR4 ;  /* 0x0000000dff047299 */ /* 0x000fe40008011604 */
[----:B------:R-:W-:-:S02]  /*2400*/  USEL UR5, UR41, UR10, !UP0 ;  /* 0x0000000a29057287 */ /* 0x000fc4000c000000 */
[----:B------:R-:W-:Y:S02]  /*2410*/  USEL UR6, UR43, UR4, !UP2 ;  /* 0x000000042b067287 */ /* 0x000fe4000d000000 */
[----:B-1----:R-:W-:Y:S01]  /*2420*/  UIMAD.WIDE.U32 UR10, UR5, UR8, URZ ;  /* 0x00000008050a72a5 */ /* 0x002fe2000f8e00ff */
[----:B------:R-:W-:Y:S01]  /*2430*/  UMOV UR4, UR19 ;  /* 0x0000001300047c82 */ /* 0x000fe20008000000 */
[----:B------:R-:W-:Y:S02]  /*2440*/  UIMAD.WIDE.U32 UR16, UR40, UR12, URZ ;  /* 0x0000000c281072a5 */ /* 0x000fe4000f8e00ff */
[----:B------:R-:W-:-:S03]  /*2450*/  UIMAD.WIDE.U32 UR18, UR6, UR8, URZ ;  /* 0x00000008061272a5 */ /* 0x000fc6000f8e00ff */
[----:B------:R-:W-:Y:S01]  /*2460*/  UMOV UR10, UR11 ;  /* 0x0000000b000a7c82 */ /* 0x000fe20008000000 */
[----:B------:R-:W-:Y:S02]  /*2470*/  USHF.R.U32.HI UR4, URZ, UR22, UR4 ;  /* 0x00000016ff047299 */ /* 0x000fe40008011604 */
[----:B------:R-:W-:Y:S01]  /*2480*/  @UP3 USHF.R.U32.HI UR5, URZ, UR9, UR10 ;  /* 0x00000009ff053299 */ /* 0x000fe2000801160a */
[----:B------:R-:W-:Y:S01]  /*2490*/  UMOV UR16, UR17 ;  /* 0x0000001100107c82 */ /* 0x000fe20008000000 */
[----:B------:R-:W-:Y:S01]  /*24a0*/  UMOV UR18, UR19 ;  /* 0x0000001300127c82 */ /* 0x000fe20008000000 */
[----:B------:R-:W-:Y:S02]  /*24b0*/  USHF.R.U32.HI UR13, URZ, UR13, UR16 ;  /* 0x0000000dff0d7299 */ /* 0x000fe40008011610 */
[----:B------:R-:W-:Y:S02]  /*24c0*/  USEL UR4, UR39, UR4, !UP0 ;  /* 0x0000000427047287 */ /* 0x000fe4000c000000 */
[----:B------:R-:W-:-:S02]  /*24d0*/  @UP3 USHF.R.U32.HI UR6, URZ, UR9, UR18 ;  /* 0x00000009ff063299 */ /* 0x000fc40008011612 */
[----:B------:R-:W-:Y:S02]  /*24e0*/  UIMAD UR10, UR42, UR5, URZ ;  /* 0x000000052a0a72a4 */ /* 0x000fe4000f8e02ff */
[----:B------:R-:W-:Y:S02]  /*24f0*/  USEL UR5, UR40, UR13, !UP2 ;  /* 0x0000000d28057287 */ /* 0x000fe4000d000000 */
[----:B------:R-:W-:Y:S02]  /*2500*/  UIMAD UR12, UR42, UR6, URZ ;  /* 0x000000062a0c72a4 */ /* 0x000fe4000f8e02ff */
[----:B------:R-:W-:Y:S02]  /*2510*/  UISETP.GE.AND UP0, UPT, UR4, UR10, UPT ;  /* 0x0000000a0400728c */ /* 0x000fe4000bf06270 */
[----:B------:R-:W-:Y:S02]  /*2520*/  UIMAD.WIDE.U32 UR10, UR4, UR8, URZ ;  /* 0x00000008040a72a5 */ /* 0x000fe4000f8e00ff */
[----:B------:R-:W-:-:S02]  /*2530*/  UISETP.GE.OR UP0, UPT, UR5, UR12, UP0 ;  /* 0x0000000c0500728c */ /* 0x000fc40008706670 */
        /* <DEDUP_REMOVED lines=19> */
.L_x_40:
[----:B------:R-:W2:Y:S02]  /*2670*/  LDCU UR4, c[0x0][0xb30] ;  /* 0x00016600ff0477ac */ /* 0x000ea40008000800 */
[----:B--2---:R-:W-:-:S09]  /*2680*/  UISETP.NE.AND UP0, UPT, UR4, 0x1, UPT ;  /* 0x000000010400788c */ /* 0x004fd2000bf05270 */
[----:B------:R-:W-:Y:S05]  /*2690*/  BRA.U UP0, `(.L_x_41) ;  /* 0x0000000100447547 */ /* 0x000fea000b800000 */
        /* <DEDUP_REMOVED lines=17> */
.L_x_41:
[----:B------:R-:W-:Y:S01]  /*27b0*/  VIADD R11, R11, 0x1 ;  /* 0x000000010b0b7836 */ /* 0x000fe20000000000 */
[----:B------:R-:W-:Y:S01]  /*27c0*/  R2UR UR4, R87 ;  /* 0x00000000570472ca */ /* 0x000fe200000e0000 */
[----:B------:R-:W-:Y:S01]  /*27d0*/  UIADD3 UR16, UPT, UPT, UR40, UR59, URZ ;  /* 0x0000003b28107290 */ /* 0x000fe2000fffe0ff */
[----:B------:R-:W-:Y:S02]  /*27e0*/  PLOP3.LUT P1, PT, PT, PT, PT, 0x80, 0x8 ;  /* 0x000000000008781c */ /* 0x000fe40003f2f070 */
[----:B------:R-:W-:-:S04]  /*27f0*/  ISETP.NE.AND P0, PT, R11, 0x2, PT ;  /* 0x000000020b00780c */ /* 0x000fc80003f05270 */
[----:B------:R-:W-:Y:S02]  /*2800*/  SEL R3, RZ, 0x1, P0 ;  /* 0x00000001ff037807 */ /* 0x000fe40000000000 */
[----:B------:R-:W-:Y:S02]  /*2810*/  SEL R11, R11, RZ, P0 ;  /* 0x000000ff0b0b7207 */ /* 0x000fe40000000000 */
[----:B------:R-:W-:Y:S01]  /*2820*/  LOP3.LUT R10, R10, R3, RZ, 0x3c, !PT ;  /* 0x000000030a0a7212 */ /* 0x000fe200078e3cff */
[----:B------:R-:W-:Y:S01]  /*2830*/  UIADD3 UR20, UPT, UPT, UR39, UR4, URZ ;  /* 0x0000000427147290 */ /* 0x000fe2000fffe0ff */
[----:B------:R-:W-:Y:S11]  /*2840*/  BRA.U UP1, `(.L_x_42) ;  /* 0xfffffff101507547 */ /* 0x000ff6000b83ffff */
[----:B------:R-:W-:Y:S01]  /*2850*/  UIADD3 UR21, UPT, UPT, UR21, 0x18, URZ ;  /* 0x0000001815157890 */ /* 0x000fe2000fffe0ff */
[----:B------:R-:W-:-:S03]  /*2860*/  SHF.L.U32 R3, R12, 0x1f, RZ ;  /* 0x0000001f0c037819 */ /* 0x000fc600000006ff */
[----:B------:R-:W-:-:S09]  /*2870*/  ULEA UR4, UR7, UR21, 0x3 ;  /* 0x0000001507047291 */ /* 0x000fd2000f8e18ff */
[----:B------:R-:W2:Y:S02]  /*2880*/  SYNCS.PHASECHK.TRANS64.TRYWAIT P0, [UR4], R3 ;  /* 0x00000003ff0075a7 */ /* 0x000ea40008001104 */
[----:B--2---:R-:W-:Y:S05]  /*2890*/  @!P0 BRA `(.L_x_43) ;  /* 0x0000006c00cc8947 */ /* 0x004fea0003800000 */
.L_x_136:
[----:B------:R-:W-:-:S04]  /*28a0*/  UIADD3 UR4, UPT, UPT, UR7, 0x1, URZ ;  /* 0x0000000107047890 */ /* 0x000fc8000fffe0ff */
[----:B------:R-:W-:-:S04]  /*28b0*/  UISETP.NE.AND UP0, UPT, UR4, 0x3, UPT ;  /* 0x000000030400788c */ /* 0x000fc8000bf05270 */
[----:B------:R-:W-:Y:S02]  /*28c0*/  USEL UR6, URZ, 0x1, UP0 ;  /* 0x00000001ff067887 */ /* 0x000fe40008000000 */
[----:B------:R-:W-:-:S04]  /*28d0*/  USEL UR4, UR4, URZ, UP0 ;  /* 0x000000ff04047287 */ /* 0x000fc80008000000 */
[----:B------:R-:W-:Y:S01]  /*28e0*/  ULEA UR5, UR4, UR21, 0x3 ;  /* 0x0000001504057291 */ /* 0x000fe2000f8e18ff */
[----:B------:R-:W-:-:S04]  /*28f0*/  LOP3.LUT R12, R12, UR6, RZ, 0x3c, !PT ;  /* 0x000000060c0c7c12 */ /* 0x000fc8000f8e3cff */
[----:B-1----:R-:W-:-:S04]  /*2900*/  SHF.L.U32 R3, R12, 0x1f, RZ ;  /* 0x0000001f0c037819 */ /* 0x002fc800000006ff */
[----:B------:R-:W1:Y:S02]  /*2910*/  SYNCS.PHASECHK.TRANS64.TRYWAIT P0, [UR5], R3 ;  /* 0x00000003ff0075a7 */ /* 0x000e640008001105 */
[----:B-1----:R-:W-:Y:S05]  /*2920*/  @!P0 BRA `(.L_x_44) ;  /* 0x0000006c00c08947 */ /* 0x002fea0003800000 */
.L_x_138:
[----:B------:R-:W-:-:S04]  /*2930*/  UIADD3 UR4, UPT, UPT, UR4, 0x1, URZ ;  /* 0x0000000104047890 */ /* 0x000fc8000fffe0ff */
[----:B------:R-:W-:-:S04]  /*2940*/  UISETP.NE.AND UP0, UPT, UR4, 0x3, UPT ;  /* 0x000000030400788c */ /* 0x000fc8000bf05270 */
[----:B------:R-:W-:Y:S02]  /*2950*/  USEL UR5, URZ, 0x1, UP0 ;  /* 0x00000001ff057887 */ /* 0x000fe40008000000 */
[----:B------:R-:W-:-:S04]  /*2960*/  USEL UR4, UR4, URZ, UP0 ;  /* 0x000000ff04047287 */ /* 0x000fc80008000000 */
[----:B------:R-:W-:Y:S01]  /*2970*/  ULEA UR4, UR4, UR21, 0x3 ;  /* 0x0000001504047291 */ /* 0x000fe2000f8e18ff */
[----:B-1----:R-:W-:-:S04]  /*2980*/  LOP3.LUT R3, R12, UR5, RZ, 0x3c, !PT ;  /* 0x000000050c037c12 */ /* 0x002fc8000f8e3cff */
[----:B------:R-:W-:Y:S01]  /*2990*/  SHF.L.U32 R3, R3, 0x1f, RZ ;  /* 0x0000001f03037819 */ /* 0x000fe200000006ff */
[----:B------:R-:W-:-:S07]  /*29a0*/  IMAD.U32 R0, RZ, RZ, UR4 ;  /* 0x00000004ff007e24 */ /* 0x000fce000f8e00ff */
.L_x_45:
[----:B-1----:R1:W2:Y:S02]  /*29b0*/  SYNCS.PHASECHK.TRANS64.TRYWAIT P0, [R0+URZ], R3 ;  /* 0x00000003000075a7 */ /* 0x0022a400080011ff */
[----:B--2---:R-:W-:Y:S05]  /*29c0*/  @!P0 NANOSLEEP.SYNCS 0x989680 ;  /* 0x009896800000895d */ /* 0x004fea0003900000 */
[----:B------:R-:W2:Y:S02]  /*29d0*/  @!P0 SYNCS.PHASECHK.TRANS64 P0, [R0+URZ], R3 ;  /* 0x00000003000085a7 */ /* 0x000ea400080010ff */
[----:B--2---:R-:W-:Y:S05]  /*29e0*/  @P0 EXIT ;  /* 0x000000000000094d */ /* 0x004fea0003800000 */
[----:B------:R-:W-:Y:S05]  /*29f0*/  BRA `(.L_x_45) ;  /* 0xfffffffc00ec7947 */ /* 0x000fea000383ffff */
.L_x_22:
[----:B------:R-:W2:Y:S02]  /*2a00*/  S2UR UR4, SR_CgaCtaId ;  /* 0x00000000000479c3 */ /* 0x000ea40000008800 */
[----:B--2---:R-:W-:-:S04]  /*2a10*/  UISETP.NE.AND UP0, UPT, UR4, URZ, UPT ;  /* 0x000000ff0400728c */ /* 0x004fc8000bf05270 */
[----:B------:R-:W-:-:S09]  /*2a20*/  UISETP.NE.OR UP0, UPT, UR17, 0x1, UP0 ;  /* 0x000000011100788c */ /* 0x000fd20008705670 */
[----:B------:R-:W-:Y:S05]  /*2a30*/  BRA.U UP0, `(.L_x_46) ;  /* 0x00000005004c7547 */ /* 0x000fea000b800000 */
[----:B------:R-:W2:Y:S01]  /*2a40*/  S2UR UR5, SR_CgaCtaId ;  /* 0x00000000000579c3 */ /* 0x000ea20000008800 */
[----:B------:R-:W-:Y:S01]  /*2a50*/  UMOV UR4, 0x400 ;  /* 0x0000040000047882 */ /* 0x000fe20000000000 */
[----:B------:R-:W-:Y:S01]  /*2a60*/  ISETP.GE.U32.AND P2, PT, R0, 0x4, PT ;  /* 0x000000040000780c */ /* 0x000fe20003f46070 */
[----:B------:R-:W-:Y:S01]  /*2a70*/  IMAD.MOV.U32 R12, RZ, RZ, 0x1 ;  /* 0x00000001ff0c7424 */ /* 0x000fe200078e00ff */
[----:B------:R-:W-:Y:S02]  /*2a80*/  CS2R R10, SRZ ;  /* 0x00000000000a7805 */ /* 0x000fe4000001ff00 */
[----:B------:R-:W-:Y:S01]  /*2a90*/  CS2R R8, SRZ ;  /* 0x0000000000087805 */ /* 0x000fe2000001ff00 */
[----:B--2---:R-:W-:-:S03]  /*2aa0*/  ULEA UR6, UR5, UR4, 0x18 ;  /* 0x0000000405067291 */ /* 0x004fc6000f8ec0ff */
[----:B------:R-:W-:-:S09]  /*2ab0*/  UMOV UR5, URZ ;  /* 0x000000ff00057c82 */ /* 0x000fd20008000000 */
.L_x_50:
[----:B------:R-:W-:Y:S02]  /*2ac0*/  LEA R2, R8, UR6, 0x3 ;  /* 0x0000000608027c11 */ /* 0x000fe4000f8e18ff */
[----:B------:R-:W-:-:S03]  /*2ad0*/  SHF.L.U32 R5, R9, 0x1f, RZ ;  /* 0x0000001f09057819 */ /* 0x000fc600000006ff */
[----:B------:R-:W-:Y:S01]  /*2ae0*/  VIADD R4, R2, 0xf0 ;  /* 0x000000f002047836 */ /* 0x000fe20000000000 */
[----:B------:R-:W2:Y:S02]  /*2af0*/  SYNCS.PHASECHK.TRANS64.TRYWAIT P0, [R2+URZ+0xe0], R5 ;  /* 0x0000e005020075a7 */ /* 0x000ea400080011ff */
[----:B--2---:R-:W-:Y:S05]  /*2b00*/  @!P0 BRA `(.L_x_47) ;  /* 0x0000006c00608947 */ /* 0x004fea0003800000 */
.L_x_139:
[----:B------:R-:W-:Y:S01]  /*2b10*/  ULEA UR4, UR5, UR6, 0x3 ;  /* 0x0000000605047291 */ /* 0x000fe2000f8e18ff */
[----:B------:R-:W-:Y:S02]  /*2b20*/  PRMT R4, RZ, 0x654, R4 ;  /* 0x00000654ff047816 */ /* 0x000fe40000000004 */
[----:B--2---:R-:W-:Y:S01]  /*2b30*/  SHF.L.U32 R5, R12, 0x1f, RZ ;  /* 0x0000001f0c057819 */ /* 0x004fe200000006ff */
[----:B------:R-:W-:Y:S01]  /*2b40*/  UIADD3 UR7, UPT, UPT, UR4, 0x80, URZ ;  /* 0x0000008004077890 */ /* 0x000fe2000fffe0ff */
[----:B------:R2:W-:Y:S05]  /*2b50*/  SYNCS.ARRIVE.TRANS64.RED.A1T0 RZ, [R4+URZ], RZ ;  /* 0x000000ff04ff79a7 */ /* 0x0005ea00081004ff */
[----:B------:R-:W-:Y:S01]  /*2b60*/  IMAD.U32 R7, RZ, RZ, UR7 ;  /* 0x00000007ff077e24 */ /* 0x000fe2000f8e00ff */
[----:B------:R-:W3:Y:S04]  /*2b70*/  SYNCS.PHASECHK.TRANS64.TRYWAIT P0, [UR4+0x90], R5 ;  /* 0x00009005ff0075a7 */ /* 0x000ee80008001104 */
[----:B------:R-:W-:Y:S01]  /*2b80*/  PRMT R6, R0, 0x654, R7 ;  /* 0x0000065400067816 */ /* 0x000fe20000000007 */
[----:B--2---:R-:W-:Y:S01]  /*2b90*/  @!P2 IMAD.MOV.U32 R4, RZ, RZ, 0x10 ;  /* 0x00000010ff04a424 */ /* 0x004fe200078e00ff */
[----:B---3--:R-:W-:Y:S06]  /*2ba0*/  @!P0 BRA `(.L_x_48) ;  /* 0x0000006c004c8947 */ /* 0x008fec0003800000 */
.L_x_141:
[----:B------:R-:W-:Y:S01]  /*2bb0*/  ULEA UR8, UR5, UR6, 0x4 ;  /* 0x0000000605087291 */ /* 0x000fe2000f8e20ff */
[----:B------:R-:W-:Y:S01]  /*2bc0*/  SEL R3, R6, R3, !P2 ;  /* 0x0000000306037207 */ /* 0x000fe20005000000 */
[----:B------:R-:W-:Y:S01]  /*2bd0*/  UIADD3 UR9, UPT, UPT, UR4, 0x80, URZ ;  /* 0x0000008004097890 */ /* 0x000fe2000fffe0ff */
[----:B--2---:R-:W-:Y:S01]  /*2be0*/  LEA R2, R11, UR6, 0x3 ;  /* 0x000000060b027c11 */ /* 0x004fe2000f8e18ff */
[----:B------:R-:W-:Y:S01]  /*2bf0*/  UIADD3 UR8, UPT, UPT, UR8, 0x110, URZ ;  /* 0x0000011008087890 */ /* 0x000fe2000fffe0ff */
[----:B------:R-:W-:Y:S01]  /*2c00*/  SHF.L.U32 R5, R10, 0x1f, RZ ;  /* 0x0000001f0a057819 */ /* 0x000fe200000006ff */
[----:B------:R2:W-:Y:S01]  /*2c10*/  @!P2 SYNCS.ARRIVE.TRANS64.RED RZ, [R3+URZ], R4 ;  /* 0x0000000403ffa9a7 */ /* 0x0005e200080004ff */
[----:B------:R-:W-:Y:S01]  /*2c20*/  UIADD3 UR4, UPT, UPT, UR5, 0x1, URZ ;  /* 0x0000000105047890 */ /* 0x000fe2000fffe0ff */
[----:B------:R-:W-:-:S03]  /*2c30*/  VIADD R8, R8, 0x1 ;  /* 0x0000000108087836 */ /* 0x000fc60000000000 */
[----:B------:R-:W-:Y:S02]  /*2c40*/  UISETP.NE.AND UP0, UPT, UR4, 0x2, UPT ;  /* 0x000000020400788c */ /* 0x000fe4000bf05270 */
[----:B------:R-:W-:Y:S06]  /*2c50*/  UGETNEXTWORKID.BROADCAST [UR8], [UR9] ;  /* 0x00000000080073ca */ /* 0x000fec0008000100 */
[----:B------:R-:W-:Y:S01]  /*2c60*/  USEL UR7, URZ, 0x1, UP0 ;  /* 0x00000001ff077887 */ /* 0x000fe20008000000 */
[----:B------:R-:W-:Y:S01]  /*2c70*/  ISETP.NE.AND P0, PT, R8, 0x2, PT ;  /* 0x000000020800780c */ /* 0x000fe20003f05270 */
[----:B------:R-:W-:Y:S01]  /*2c80*/  USEL UR5, UR4, URZ, UP0 ;  /* 0x000000ff04057287 */ /* 0x000fe20008000000 */
[----:B------:R-:W3:Y:S03]  /*2c90*/  SYNCS.PHASECHK.TRANS64.TRYWAIT P1, [R2+URZ+0x80], R5 ;  /* 0x00008005020075a7 */ /* 0x000ee600080211ff */
[----:B------:R-:W-:Y:S01]  /*2ca0*/  LOP3.LUT R12, R12, UR7, RZ, 0x3c, !PT ;  /* 0x000000070c0c7c12 */ /* 0x000fe2000f8e3cff */
[----:B--23--:R-:W-:Y:S07]  /*2cb0*/  @!P1 BRA `(.L_x_49) ;  /* 0x0000006c00209947 */ /* 0x00cfee0003800000 */
.L_x_142:
[C---:B------:R-:W-:Y:S01]  /*2cc0*/  LEA R4, R11.reuse, UR6, 0x4 ;  /* 0x000000060b047c11 */ /* 0x040fe2000f8e20ff */
[----:B--2---:R-:W-:Y:S01]  /*2cd0*/  VIADD R2, R2, 0x90 ;  /* 0x0000009002027836 */ /* 0x004fe20000000000 */
[----:B------:R-:W-:Y:S01]  /*2ce0*/  SEL R8, R8, RZ, P0 ;  /* 0x000000ff08087207 */ /* 0x000fe20000000000 */
[----:B------:R-:W-:-:S03]  /*2cf0*/  VIADD R11, R11, 0x1 ;  /* 0x000000010b0b7836 */ /* 0x000fc60000000000 */
[----:B------:R-:W2:Y:S01]  /*2d00*/  LDS.128 R4, [R4+0x110] ;  /* 0x0001100004047984 */ /* 0x000ea20000000c00 */
[----:B------:R-:W-:Y:S02]  /*2d10*/  PRMT R2, RZ, 0x654, R2 ;  /* 0x00000654ff027816 */ /* 0x000fe40000000002 */
[C---:B------:R-:W-:Y:S01]  /*2d20*/  ISETP.NE.AND P1, PT, R11.reuse, 0x2, PT ;  /* 0x000000020b00780c */ /* 0x040fe20003f25270 */
[----:B------:R-:W-:Y:S01]  /*2d30*/  @!PT LDS RZ, [RZ] ;  /* 0x00000000fffff984 */ /* 0x000fe20000000800 */
[----:B------:R-:W-:Y:S01]  /*2d40*/  @!PT LDS RZ, [RZ] ;  /* 0x00000000fffff984 */ /* 0x000fe20000000800 */
[----:B------:R-:W-:Y:S01]  /*2d50*/  @!PT LDS RZ, [RZ] ;  /* 0x00000000fffff984 */ /* 0x000fe20000000800 */
[----:B------:R-:W-:Y:S01]  /*2d60*/  @!PT LDS RZ, [RZ] ;  /* 0x00000000fffff984 */ /* 0x000fe20000000800 */
[----:B------:R3:W-:Y:S06]  /*2d70*/  MEMBAR.ALL.CTA ;  /* 0x0000000000007992 */ /* 0x0007ec0000008000 */
[----:B---3--:R-:W3:Y:S01]  /*2d80*/  FENCE.VIEW.ASYNC.S ;  /* 0x00000000000073c6 */ /* 0x008ee20000000000 */
[----:B------:R-:W-:Y:S01]  /*2d90*/  SEL R11, R11, RZ, P1 ;  /* 0x000000ff0b0b7207 */ /* 0x000fe20000800000 */
[----:B---3--:R3:W-:Y:S01]  /*2da0*/  SYNCS.ARRIVE.TRANS64.RED.A1T0 RZ, [R2+URZ], RZ ;  /* 0x000000ff02ff79a7 */ /* 0x0087e200081004ff */
[----:B--2---:R-:W-:-:S02]  /*2db0*/  LOP3.LUT P3, RZ, R6, 0x1, RZ, 0xc0, !PT ;  /* 0x0000000106ff7812 */ /* 0x004fc4000786c0ff */
[----:B------:R-:W-:-:S04]  /*2dc0*/  SEL R5, RZ, 0x1, P1 ;  /* 0x00000001ff057807 */ /* 0x000fc80000800000 */
[----:B------:R-:W-:Y:S02]  /*2dd0*/  LOP3.LUT R10, R10, R5, RZ, 0x3c, !PT ;  /* 0x000000050a0a7212 */ /* 0x000fe400078e3cff */
[----:B---3--:R-:W-:-:S04]  /*2de0*/  SEL R2, RZ, 0x1, P0 ;  /* 0x00000001ff027807 */ /* 0x008fc80000000000 */
[----:B------:R-:W-:Y:S01]  /*2df0*/  LOP3.LUT R9, R9, R2, RZ, 0x3c, !PT ;  /* 0x0000000209097212 */ /* 0x000fe200078e3cff */
[----:B------:R-:W-:Y:S06]  /*2e00*/  @P3 BRA `(.L_x_50) ;  /* 0xfffffffc002c3947 */ /* 0x000fec000383ffff */
[----:B------:R-:W-:Y:S01]  /*2e10*/  ULEA UR4, UR5, UR6, 0x3 ;  /* 0x0000000605047291 */ /* 0x000fe2000f8e18ff */
[----:B------:R-:W-:-:S08]  /*2e20*/  SHF.L.U32 R3, R12, 0x1f, RZ ;  /* 0x0000001f0c037819 */ /* 0x000fd000000006ff */
[----:B------:R-:W2:Y:S02]  /*2e30*/  SYNCS.PHASECHK.TRANS64 P0, [UR4+0x90], R3 ;  /* 0x00009003ff0075a7 */ /* 0x000ea40008001004 */
[----:B--2---:R-:W-:Y:S05]  /*2e40*/  @P0 BRA `(.L_x_51) ;  /* 0x0000000000080947 */ /* 0x004fea0003800000 */
[----:B------:R-:W2:Y:S02]  /*2e50*/  SYNCS.PHASECHK.TRANS64.TRYWAIT P0, [UR4+0x90], R3 ;  /* 0x00009003ff0075a7 */ /* 0x000ea40008001104 */
[----:B--2---:R-:W-:Y:S05]  /*2e60*/  @!P0 BRA `(.L_x_52) ;  /* 0x0000006800c88947 */ /* 0x004fea0003800000 */
.L_x_51:
[----:B------:R-:W-:-:S04]  /*2e70*/  UIADD3 UR7, UPT, UPT, UR5, 0x1, URZ ;  /* 0x0000000105077890 */ /* 0x000fc8000fffe0ff */
[----:B------:R-:W-:-:S04]  /*2e80*/  UISETP.NE.AND UP0, UPT, UR7, 0x2, UPT ;  /* 0x000000020700788c */ /* 0x000fc8000bf05270 */
[----:B------:R-:W-:Y:S02]  /*2e90*/  USEL UR8, URZ, 0x1, UP0 ;  /* 0x00000001ff087887 */ /* 0x000fe40008000000 */
[----:B------:R-:W-:-:S04]  /*2ea0*/  USEL UR7, UR7, URZ, UP0 ;  /* 0x000000ff07077287 */ /* 0x000fc80008000000 */
[----:B------:R-:W-:Y:S01]  /*2eb0*/  ULEA UR7, UR7, UR6, 0x3 ;  /* 0x0000000607077291 */ /* 0x000fe2000f8e18ff */
[----:B--2---:R-:W-:-:S04]  /*2ec0*/  LOP3.LUT R3, R12, UR8, RZ, 0x3c, !PT ;  /* 0x000000080c037c12 */ /* 0x004fc8000f8e3cff */
[----:B------:R-:W-:-:S04]  /*2ed0*/  SHF.L.U32 R0, R3, 0x1f, RZ ;  /* 0x0000001f03007819 */ /* 0x000fc800000006ff */
[----:B------:R-:W2:Y:S02]  /*2ee0*/  SYNCS.PHASECHK.TRANS64 P0, [UR7+0x90], R0 ;  /* 0x00009000ff0075a7 */ /* 0x000ea40008001007 */
[----:B-12---:R-:W-:Y:S05]  /*2ef0*/  @P0 EXIT ;  /* 0x000000000000094d */ /* 0x006fea0003800000 */
[----:B------:R-:W-:Y:S02]  /*2f00*/  SHF.L.U32 R3, R3, 0x1f, RZ ;  /* 0x0000001f03037819 */ /* 0x000fe400000006ff */
[----:B------:R-:W-:-:S07]  /*2f10*/  MOV R0, UR7 ;  /* 0x0000000700007c02 */ /* 0x000fce0008000f00 */
.L_x_53:
[----:B-1----:R1:W2:Y:S02]  /*2f20*/  SYNCS.PHASECHK.TRANS64.TRYWAIT P0, [R0+URZ+0x90], R3 ;  /* 0x00009003000075a7 */ /* 0x0022a400080011ff */
[----:B--2---:R-:W-:Y:S05]  /*2f30*/  @!P0 NANOSLEEP.SYNCS 0x989680 ;  /* 0x009896800000895d */ /* 0x004fea0003900000 */
[----:B------:R-:W2:Y:S02]  /*2f40*/  @!P0 SYNCS.PHASECHK.TRANS64 P0, [R0+URZ+0x90], R3 ;  /* 0x00009003000085a7 */ /* 0x000ea400080010ff */
[----:B--2---:R-:W-:Y:S05]  /*2f50*/  @P0 EXIT ;  /* 0x000000000000094d */ /* 0x004fea0003800000 */
[----:B------:R-:W-:Y:S05]  /*2f60*/  BRA `(.L_x_53) ;  /* 0xfffffffc00ec7947 */ /* 0x000fea000383ffff */
.L_x_46:
[----:B------:R-:W-:Y:S05]  /*2f70*/  BRA.U UP4, `(.L_x_54) ;  /* 0x0000000d04847547 */ /* 0x000fea000b800000 */
[----:B------:R-:W2:Y:S01]  /*2f80*/  S2UR UR7, SR_CgaCtaId ;  /* 0x00000000000779c3 */ /* 0x000ea20000008800 */
[----:B------:R-:W-:Y:S01]  /*2f90*/  UMOV UR4, 0x40 ;  /* 0x0000004000047882 */ /* 0x000fe20000000000 */
[----:B------:R-:W-:Y:S01]  /*2fa0*/  NOP ;  /* 0x0000000000007918 */ /* 0x000fe20000000000 */
[----:B------:R-:W-:Y:S01]  /*2fb0*/  UMOV UR6, 0x400 ;  /* 0x0000040000067882 */ /* 0x000fe20000000000 */
[----:B--2---:R-:W-:Y:S02]  /*2fc0*/  ULEA UR5, UR7, UR4, 0x18 ;  /* 0x0000000407057291 */ /* 0x004fe4000f8ec0ff */
[----:B------:R-:W-:-:S07]  /*2fd0*/  ULEA UR6, UR7, UR6, 0x18 ;  /* 0x0000000607067291 */ /* 0x000fce000f8ec0ff */
[----:B------:R-:W2:Y:S02]  /*2fe0*/  LDS.U8 R0, [UR5+0x1c] ;  /* 0x00001c05ff007984 */ /* 0x000ea40008000000 */
[----:B--2---:R-:W-:-:S13]  /*2ff0*/  ISETP.NE.AND P0, PT, R0, RZ, PT ;  /* 0x000000ff0000720c */ /* 0x004fda0003f05270 */
[----:B------:R-:W-:Y:S05]  /*3000*/  @P0 BRA `(.L_x_55) ;  /* 0x0000000000580947 */ /* 0x000fea0003800000 */
[----:B------:R-:W-:-:S13]  /*3010*/  ELECT P0, URZ, PT ;  /* 0x0000000000ff782f */ /* 0x000fda0003800000 */
[----:B------:R-:W-:Y:S05]  /*3020*/  @!P0 BRA `(.L_x_56) ;  /* 0x0000000000608947 */ /* 0x000fea0003800000 */
[----:B------:R-:W-:Y:S01]  /*3030*/  UMOV UR4, 0x10 ;  /* 0x0000001000047882 */ /* 0x000fe20000000000 */
[----:B------:R-:W-:Y:S01]  /*3040*/  HFMA2 R0, -RZ, RZ, 0, 5.9604644775390625e-08 ;  /* 0x00000001ff007431 */ /* 0x000fe200000001ff */
[----:B------:R-:W-:-:S03]  /*3050*/  MOV R3, 0xffff ;  /* 0x0000ffff00037802 */ /* 0x000fc60000000f00 */
[----:B------:R-:W-:Y:S04]  /*3060*/  DEPBAR.LE SB2, 0x36 ;  /* 0x0000ad800000791a */ /* 0x000fe80000000000 */
[----:B------:R-:W2:Y:S02]  /*3070*/  UTCATOMSWS.FIND_AND_SET.ALIGN UP0, UR4, UR4 ;  /* 0x00000004000475e3 */ /* 0x000ea40008000800 */
[----:B--2---:R-:W-:Y:S01]  /*3080*/  MOV R4, UR4 ;  /* 0x0000000400047c02 */ /* 0x004fe20008000f00 */
[----:B------:R-:W-:Y:S06]  /*3090*/  BRA.U UP0, `(.L_x_57) ;  /* 0x0000000100187547 */ /* 0x000fec000b800000 */
.L_x_58:
[----:B------:R-:W-:Y:S05]  /*30a0*/  NANOSLEEP 0x64 ;  /* 0x000000640000795d */ /* 0x000fea0003800000 */
[----:B------:R-:W-:-:S05]  /*30b0*/  UMOV UR4, 0x10 ;  /* 0x0000001000047882 */ /* 0x000fca0000000000 */
[----:B------:R-:W-:Y:S04]  /*30c0*/  DEPBAR.LE SB2, 0x36 ;  /* 0x0000ad800000791a */ /* 0x000fe80000000000 */
[----:B------:R-:W2:Y:S02]  /*30d0*/  UTCATOMSWS.FIND_AND_SET.ALIGN UP0, UR4, UR4 ;  /* 0x00000004000475e3 */ /* 0x000ea40008000800 */
[----:B--2---:R-:W-:Y:S01]  /*30e0*/  MOV R4, UR4 ;  /* 0x0000000400047c02 */ /* 0x004fe20008000f00 */
[----:B------:R-:W-:Y:S05]  /*30f0*/  BRA.U !UP0, `(.L_x_58) ;  /* 0xfffffffd08e87547 */ /* 0x000fea000b83ffff */
.L_x_57:
[-C--:B------:R-:W-:Y:S02]  /*3100*/  SHF.L.U32 R3, R3, R4.reuse, RZ ;  /* 0x0000000403037219 */ /* 0x080fe400000006ff */
[----:B------:R-:W-:Y:S01]  /*3110*/  SHF.L.U32 R0, R0, R4, RZ ;  /* 0x0000000400007219 */ /* 0x000fe200000006ff */
[----:B------:R-:W-:Y:S02]  /*3120*/  IMAD.SHL.U32 R4, R4, 0x20, RZ ;  /* 0x0000002004047824 */ /* 0x000fe400078e00ff */
[----:B------:R2:W-:Y:S04]  /*3130*/  ATOMS.OR RZ, [UR5+0x14], R3 ;  /* 0x00001403ffff798c */ /* 0x0005e8000b000005 */
[----:B------:R2:W-:Y:S04]  /*3140*/  ATOMS.OR RZ, [UR5+0x18], R0 ;  /* 0x00001800ffff798c */ /* 0x0005e8000b000005 */
[----:B------:R2:W-:Y:S01]  /*3150*/  STS [UR6+0x130], R4 ;  /* 0x00013004ff007988 */ /* 0x0005e20008000806 */
[----:B------:R-:W-:Y:S05]  /*3160*/  BRA `(.L_x_56) ;  /* 0x0000000000107947 */ /* 0x000fea0003800000 */
.L_x_55:
[----:B------:R-:W-:Y:S02]  /*3170*/  MOV R0, 0xffffffff ;  /* 0xffffffff00007802 */ /* 0x000fe40000000f00 */
[----:B------:R-:W-:-:S03]  /*3180*/  MOV R4, 0x31b0 ;  /* 0x000031b000047802 */ /* 0x000fc60000000f00 */
[----:B------:R2:W-:Y:S04]  /*3190*/  STS [UR6+0x130], R0 ;  /* 0x00013000ff007988 */ /* 0x0005e80008000806 */
[----:B-12--5:R-:W-:Y:S05]  /*31a0*/  CALL.REL.NOINC `($__internal_1_$__cuda_sm10x_tcgen05_guardrail_trap_phase_invalid_during_alloc) ;  /* 0x00000070000c7944 */ /* 0x026fea0003c00000 */
.L_x_56:
[----:B------:R-:W-:Y:S05]  /*31b0*/  WARPSYNC.ALL ;  /* 0x0000000000007948 */ /* 0x000fea0003800000 */
[----:B------:R-:W3:Y:S01]  /*31c0*/  S2UR UR4, SR_CgaCtaId ;  /* 0x00000000000479c3 */ /* 0x000ee20000008800 */
[----:B------:R-:W-:Y:S01]  /*31d0*/  UMOV UR13, 0x400 ;  /* 0x00000400000d7882 */ /* 0x000fe20000000000 */
[----:B------:R-:W-:-:S06]  /*31e0*/  NOP ;  /* 0x0000000000007918 */ /* 0x000fcc0000000000 */
[----:B------:R-:W-:Y:S06]  /*31f0*/  BAR.ARV 0x6, 0xa0 ;  /* 0x0182800000007b1d */ /* 0x000fec0000002000 */
[----:B------:R-:W4:Y:S01]  /*3200*/  LDCU UR5, c[0x0][0x38c] ;  /* 0x00007180ff0577ac */ /* 0x000f220008000800 */
[----:B------:R-:W-:Y:S01]  /*3210*/  LOP3.LUT R2, R2, 0xffff, RZ, 0xc0, !PT ;  /* 0x0000ffff02027812 */ /* 0x000fe200078ec0ff */
[----:B------:R-:W-:Y:S01]  /*3220*/  IMAD.MOV.U32 R11, RZ, RZ, 0x1 ;  /* 0x00000001ff0b7424 */ /* 0x000fe200078e00ff */
[----:B------:R-:W-:Y:S01]  /*3230*/  CS2R R8, SRZ ;  /* 0x0000000000087805 */ /* 0x000fe2000001ff00 */
[----:B------:R-:W1:Y:S01]  /*3240*/  LDCU UR8, c[0x0][0x38c] ;  /* 0x00007180ff0877ac */ /* 0x000e620008000800 */
[----:B------:R-:W-:Y:S01]  /*3250*/  R2UR UR15, R2 ;  /* 0x00000000020f72ca */ /* 0x000fe200000e0000 */
[----:B------:R-:W-:Y:S01]  /*3260*/  IMAD.MOV.U32 R10, RZ, RZ, RZ ;  /* 0x000000ffff0a7224 */ /* 0x000fe200078e00ff */
[----:B------:R-:W-:Y:S01]  /*3270*/  UMOV UR18, URZ ;  /* 0x000000ff00127c82 */ /* 0x000fe20008000000 */
[----:B------:R-:W-:Y:S01]  /*3280*/  UMOV UR10, URZ ;  /* 0x000000ff000a7c82 */ /* 0x000fe20008000000 */
[----:B---3--:R-:W-:Y:S01]  /*3290*/  ULEA UR13, UR4, UR13, 0x18 ;  /* 0x0000000d040d7291 */ /* 0x008fe2000f8ec0ff */
[----:B------:R-:W-:Y:S01]  /*32a0*/  UMOV UR20, 0x0 ;  /* 0x0000000000147882 */ /* 0x000fe20000000000 */
[----:B------:R-:W-:-:S02]  /*32b0*/  UMOV UR21, 0x4400010 ;  /* 0x0440001000157882 */ /* 0x000fc40000000000 */
[----:B------:R-:W-:Y:S02]  /*32c0*/  UIADD3 UR6, UPT, UPT, UR13, 0x6400, URZ ;  /* 0x000064000d067890 */ /* 0x000fe4000fffe0ff */
[----:B------:R-:W-:Y:S02]  /*32d0*/  UIADD3 UR7, UPT, UPT, UR13, 0x7c00, URZ ;  /* 0x00007c000d077890 */ /* 0x000fe4000fffe0ff */
[----:B----4-:R-:W-:Y:S01]  /*32e0*/  UIADD3 UR5, UPT, UPT, UR5, 0x1f, URZ ;  /* 0x0000001f05057890 */ /* 0x010fe2000fffe0ff */
[----:B--2---:R-:W2:Y:S01]  /*32f0*/  LDS R0, [UR13+0x130] ;  /* 0x0001300dff007984 */ /* 0x004ea20008000800 */
[----:B------:R-:W-:Y:S02]  /*3300*/  USHF.R.U32.HI UR6, URZ, 0x4, UR6 ;  /* 0x00000004ff067899 */ /* 0x000fe40008011606 */
[----:B------:R-:W-:Y:S02]  /*3310*/  USHF.R.S32.HI UR4, URZ, 0x1f, UR5 ;  /* 0x0000001fff047899 */ /* 0x000fe40008011405 */
[----:B------:R-:W-:-:S02]  /*3320*/  ULOP3.LUT UR6, UR6, 0x3fff, URZ, 0xc0, !UPT ;  /* 0x00003fff06067892 */ /* 0x000fc4000f8ec0ff */
[----:B------:R-:W-:Y:S02]  /*3330*/  ULEA.HI UR4, UR4, UR5, URZ, 0x5 ;  /* 0x0000000504047291 */ /* 0x000fe4000f8f28ff */
[----:B------:R-:W-:Y:S02]  /*3340*/  USHF.R.U32.HI UR5, URZ, 0x4, UR7 ;  /* 0x00000004ff057899 */ /* 0x000fe40008011607 */
[----:B------:R-:W-:Y:S02]  /*3350*/  USHF.R.S32.HI UR22, URZ, 0x5, UR4 ;  /* 0x00000005ff167899 */ /* 0x000fe40008011404 */
[----:B------:R-:W-:Y:S02]  /*3360*/  ULOP3.LUT UR5, UR5, 0x3fff, URZ, 0xc0, !UPT ;  /* 0x00003fff05057892 */ /* 0x000fe4000f8ec0ff */
[----:B------:R-:W-:Y:S02]  /*3370*/  UISETP.LT.AND UP0, UPT, UR22, 0x1, UPT ;  /* 0x000000011600788c */ /* 0x000fe4000bf01270 */
[----:B------:R-:W-:-:S02]  /*3380*/  ULOP3.LUT UR16, UR6, 0x10000, URZ, 0xfc, !UPT ;  /* 0x0001000006107892 */ /* 0x000fc4000f8efcff */
[----:B------:R-:W-:Y:S02]  /*3390*/  USEL UR23, UR22, 0x1, !UP0 ;  /* 0x0000000116177887 */ /* 0x000fe4000c000000 */
[----:B------:R-:W-:Y:S02]  /*33a0*/  ULOP3.LUT UR17, UR5, 0x10000, URZ, 0xfc, !UPT ;  /* 0x0001000005117892 */ /* 0x000fe4000f8efcff */
[----:B------:R-:W-:Y:S02]  /*33b0*/  UIADD3 UR23, UPT, UPT, -UR23, URZ, URZ ;  /* 0x000000ff17177290 */ /* 0x000fe4000fffe1ff */
[----:B-1----:R-:W-:Y:S01]  /*33c0*/  UISETP.GE.AND UP4, UPT, UR8, 0x1, UPT ;  /* 0x000000010800788c */ /* 0x002fe2000bf86270 */
[----:B--2---:R-:W-:-:S15]  /*33d0*/  R2UR UR24, R0 ;  /* 0x00000000001872ca */ /* 0x004fde00000e0000 */
.L_x_65:
[----:B------:R-:W-:Y:S02]  /*33e0*/  LEA R0, R10, UR13, 0x3 ;  /* 0x0000000d0a007c11 */ /* 0x000fe4000f8e18ff */
[----:B------:R-:W-:Y:S02]  /*33f0*/  SHF.L.U32 R5, R9, 0x1f, RZ ;  /* 0x0000001f09057819 */ /* 0x000fe400000006ff */
[----:B------:R-:W-:Y:S01]  /*3400*/  PLOP3.LUT P0, PT, PT, PT, UP4, 0x80, 0x8 ;  /* 0x000000000008781c */ /* 0x000fe20003f0f048 */
[----:B------:R-:W-:Y:S01]  /*3410*/  VIADD R3, R0, 0x90 ;  /* 0x0000009000037836 */ /* 0x000fe20000000000 */
[----:B-1----:R-:W1:Y:S02]  /*3420*/  SYNCS.PHASECHK.TRANS64.TRYWAIT P1, [R0+URZ+0x80], R5 ;  /* 0x00008005000075a7 */ /* 0x002e6400080211ff */
[----:B-1-3--:R-:W-:Y:S09]  /*3430*/  @!P1 BRA `(.L_x_59) ;  /* 0x00000064006c9947 */ /* 0x00aff20003800000 */
.L_x_144:
[----:B------:R-:W-:Y:S01]  /*3440*/  LEA R4, R10, UR13, 0x4 ;  /* 0x0000000d0a047c11 */ /* 0x000fe2000f8e20ff */
[----:B------:R-:W-:Y:S01]  /*3450*/  @UP4 ULEA UR4, UR10, UR13, 0x3 ;  /* 0x0000000d0a044291 */ /* 0x000fe2000f8e18ff */
[----:B------:R-:W-:Y:S01]  /*3460*/  PLOP3.LUT P2, PT, PT, PT, PT, 0x80, 0x8 ;  /* 0x000000000008781c */ /* 0x000fe20003f4f070 */
[----:B------:R-:W-:Y:S01]  /*3470*/  ULEA UR19, UR18, UR13, 0x3 ;  /* 0x0000000d12137291 */ /* 0x000fe2000f8e18ff */
[----:B------:R-:W-:Y:S02]  /*3480*/  PRMT R3, RZ, 0x654, R3 ;  /* 0x00000654ff037816 */ /* 0x000fe40000000003 */
[----:B-1----:R-:W1:Y:S01]  /*3490*/  LDS.128 R4, [R4+0x110] ;  /* 0x0001100004047984 */ /* 0x002e620000000c00 */
[----:B------:R-:W-:Y:S02]  /*34a0*/  @P0 SHF.L.U32 R2, R8, 0x1f, RZ ;  /* 0x0000001f08020819 */ /* 0x000fe400000006ff */
[----:B------:R-:W-:Y:S01]  /*34b0*/  SHF.L.U32 R0, R11, 0x1f, RZ ;  /* 0x0000001f0b007819 */ /* 0x000fe200000006ff */
[----:B------:R-:W-:Y:S01]  /*34c0*/  @!PT LDS RZ, [RZ] ;  /* 0x00000000fffff984 */ /* 0x000fe20000000800 */
[----:B------:R-:W-:Y:S01]  /*34d0*/  @!PT LDS RZ, [RZ] ;  /* 0x00000000fffff984 */ /* 0x000fe20000000800 */
[----:B------:R-:W-:Y:S01]  /*34e0*/  @!PT LDS RZ, [RZ] ;  /* 0x00000000fffff984 */ /* 0x000fe20000000800 */
[----:B------:R-:W-:Y:S01]  /*34f0*/  @!PT LDS RZ, [RZ] ;  /* 0x00000000fffff984 */ /* 0x000fe20000000800 */
[----:B------:R2:W-:Y:S06]  /*3500*/  MEMBAR.ALL.CTA ;  /* 0x0000000000007992 */ /* 0x0005ec0000008000 */
[----:B--2---:R-:W2:Y:S02]  /*3510*/  FENCE.VIEW.ASYNC.S ;  /* 0x00000000000073c6 */ /* 0x004ea40000000000 */
[----:B--2---:R2:W-:Y:S01]  /*3520*/  SYNCS.ARRIVE.TRANS64.RED.A1T0 RZ, [R3+URZ], RZ ;  /* 0x000000ff03ff79a7 */ /* 0x0045e200081004ff */
[----:B------:R2:W3:Y:S01]  /*3530*/  @P0 SYNCS.PHASECHK.TRANS64.TRYWAIT P2, [UR4], R2 ;  /* 0x00000002ff0005a7 */ /* 0x0004e20008041104 */
[----:B-1----:R-:W-:Y:S01]  /*3540*/  LOP3.LUT P1, RZ, R6, 0x1, RZ, 0xc0, !PT ;  /* 0x0000000106ff7812 */ /* 0x002fe2000782c0ff */
[----:B------:R-:W1:Y:S02]  /*3550*/  SYNCS.PHASECHK.TRANS64.TRYWAIT P0, [UR19+0xc0], R0 ;  /* 0x0000c000ff0075a7 */ /* 0x000e640008001113 */
[----:B-123--:R-:W-:Y:S10]  /*3560*/  @!P0 BRA `(.L_x_60) ;  /* 0x0000006400348947 */ /* 0x00eff40003800000 */
.L_x_146:
[----:B------:R-:W-:Y:S01]  /*3570*/  IADD3 R10, PT, PT, R10, 0x1, RZ ;  /* 0x000000010a0a7810 */ /* 0x000fe20007ffe0ff */
[----:B------:R-:W-:Y:S06]  /*3580*/  BRA.U !UP4, `(.L_x_61) ;  /* 0x000000010ca07547 */ /* 0x000fec000b800000 */
[----:B------:R-:W-:Y:S02]  /*3590*/  ULEA.HI UR4, UR18, UR18, URZ, 0x1 ;  /* 0x0000001212047291 */ /* 0x000fe4000f8f08ff */
[----:B------:R-:W-:Y:S02]  /*35a0*/  UPLOP3.LUT UP2, UPT, UPT, UPT, UPT, 0x40, 0x4 ;  /* 0x000000000004789c */ /* 0x000fe40003f4e870 */
[----:B------:R-:W-:Y:S02]  /*35b0*/  USHF.L.U32 UR5, UR4, 0x7, URZ ;  /* 0x0000000704057899 */ /* 0x000fe400080006ff */
[----:B------:R-:W-:Y:S02]  /*35c0*/  ULOP3.LUT UR14, UR4, 0xffe, URZ, 0xc0, !UPT ;  /* 0x00000ffe040e7892 */ /* 0x000fe4000f8ec0ff */
[----:B------:R-:W-:Y:S02]  /*35d0*/  ULOP3.LUT UR4, UR5, 0xffffff00, URZ, 0xc0, !UPT ;  /* 0xffffff0005047892 */ /* 0x000fe4000f8ec0ff */
[----:B------:R-:W-:-:S02]  /*35e0*/  UIADD3 UR14, UPT, UPT, -UR14, UR18, URZ ;  /* 0x000000120e0e7290 */ /* 0x000fc4000fffe1ff */
[----:B------:R-:W-:Y:S01]  /*35f0*/  UIADD3 UR4, UPT, UPT, UR24, UR4, URZ ;  /* 0x0000000418047290 */ /* 0x000fe2000fffe0ff */
[----:B------:R-:W-:Y:S01]  /*3600*/  UMOV UR12, UR23 ;  /* 0x00000017000c7c82 */ /* 0x000fe20008000000 */
[----:B------:R-:W-:Y:S02]  /*3610*/  UMOV UR11, UR22 ;  /* 0x00000016000b7c82 */ /* 0x000fe40008000000 */
[----:B------:R-:W-:Y:S01]  /*3620*/  ULEA UR14, UR14, UR4, 0x14 ;  /* 0x000000040e0e7291 */ /* 0x000fe2000f8ea0ff */
[----:B------:R-:W-:-:S11]  /*3630*/  UMOV UR5, UR10 ;  /* 0x0000000a00057c82 */ /* 0x000fd60008000000 */
.L_x_64:
[----:B------:R-:W-:Y:S02]  /*3640*/  UIADD3 UR12, UPT, UPT, UR12, 0x1, URZ ;  /* 0x000000010c0c7890 */ /* 0x000fe4000fffe0ff */
[----:B--2---:R-:W-:Y:S02]  /*3650*/  ULEA UR6, UR5, UR13, 0x3 ;  /* 0x0000000d05067291 */ /* 0x004fe4000f8e18ff */
[----:B------:R-:W-:Y:S01]  /*3660*/  UISETP.NE.AND UP3, UPT, UR12, URZ, UPT ;  /* 0x000000ff0c00728c */ /* 0x000fe2000bf65270 */
[----:B---3--:R-:W-:Y:S10]  /*3670*/  @P2 BRA `(.L_x_62) ;  /* 0x00000000000c2947 */ /* 0x008ff40003800000 */
[----:B-1----:R-:W-:Y:S04]  /*3680*/  SHF.L.U32 R3, R8, 0x1f, RZ ;  /* 0x0000001f08037819 */ /* 0x002fe800000006ff */
[----:B------:R-:W1:Y:S02]  /*3690*/  SYNCS.PHASECHK.TRANS64.TRYWAIT P0, [UR6], R3 ;  /* 0x00000003ff0075a7 */ /* 0x000e640008001106 */
[----:B-1----:R-:W-:Y:S05]  /*36a0*/  @!P0 BRA `(.L_x_63) ;  /* 0x0000006000fc8947 */ /* 0x002fea0003800000 */
.L_x_62:
[----:B------:R-:W-:Y:S01]  /*36b0*/  UISETP.NE.AND UP0, UPT, UR11, 0x1, UPT ;  /* 0x000000010b00788c */ /* 0x000fe2000bf05270 */
[----:B------:R-:W-:Y:S01]  /*36c0*/  PLOP3.LUT P2, PT, PT, PT, PT, 0x80, 0x8 ;  /* 0x000000000008781c */ /* 0x000fe20003f4f070 */
[----:B------:R-:W-:Y:S02]  /*36d0*/  UIADD3 UR4, UPT, UPT, UR5, 0x1, URZ ;  /* 0x0000000105047890 */ /* 0x000fe4000fffe0ff */
[----:B------:R-:W-:Y:S02]  /*36e0*/  ULEA UR8, UR5, UR17, 0x9 ;  /* 0x0000001105087291 */ /* 0x000fe4000f8e48ff */
[----:B------:R-:W-:Y:S01]  /*36f0*/  UISETP.NE.AND UP1, UPT, UR4, 0x3, UPT ;  /* 0x000000030400788c */ /* 0x000fe2000bf25270 */
[----:B------:R-:W-:Y:S01]  /*3700*/  PLOP3.LUT P0, PT, PT, PT, UP0, 0x80, 0x8 ;  /* 0x000000000008781c */ /* 0x000fe20003f0f008 */
[----:B------:R-:W-:Y:S02]  /*3710*/  UIADD3 UR11, UPT, UPT, UR11, -0x1, URZ ;  /* 0xffffffff0b0b7890 */ /* 0x000fe4000fffe0ff */
[----:B------:R-:W-:Y:S02]  /*3720*/  USEL UR7, URZ, 0x1, UP1 ;  /* 0x00000001ff077887 */ /* 0x000fe40008800000 */
[----:B------:R-:W-:Y:S01]  /*3730*/  USEL UR10, UR4, URZ, UP1 ;  /* 0x000000ff040a7287 */ /* 0x000fe20008800000 */
[----:B------:R-:W-:Y:S03]  /*3740*/  UMOV UR9, 0xc0004010 ;  /* 0xc000401000097882 */ /* 0x000fe60000000000 */
[----:B------:R-:W-:Y:S01]  /*3750*/  @UP0 ULEA UR4, UR10, UR13, 0x3 ;  /* 0x0000000d0a040291 */ /* 0x000fe2000f8e18ff */
[----:B------:R-:W-:Y:S01]  /*3760*/  LOP3.LUT R8, R8, UR7, RZ, 0x3c, !PT ;  /* 0x0000000708087c12 */ /* 0x000fe2000f8e3cff */
[----:B------:R-:W-:Y:S03]  /*3770*/  UMOV UR7, 0xc0004010 ;  /* 0xc000401000077882 */ /* 0x000fe60000000000 */
[----:B-1----:R-:W-:Y:S04]  /*3780*/  @P0 SHF.L.U32 R0, R8, 0x1f, RZ ;  /* 0x0000001f08000819 */ /* 0x002fe800000006ff */
[----:B------:R2:W3:Y:S01]  /*3790*/  @P0 SYNCS.PHASECHK.TRANS64.TRYWAIT P2, [UR4], R0 ;  /* 0x00000000ff0005a7 */ /* 0x0004e20008041104 */
[----:B------:R-:W-:Y:S02]  /*37a0*/  UIADD3 UR4, UPT, UPT, UR6, 0x18, URZ ;  /* 0x0000001806047890 */ /* 0x000fe4000fffe0ff */
[----:B------:R-:W-:Y:S03]  /*37b0*/  ULEA UR6, UR5, UR16, 0x7 ;  /* 0x0000001005067291 */ /* 0x000fe6000f8e38ff */
[----:B------:R-:W-:Y:S06]  /*37c0*/  UMOV UR5, UR10 ;  /* 0x0000000a00057c82 */ /* 0x000fec0008000000 */
[----:B------:R2:W-:Y:S01]  /*37d0*/  UTCQMMA gdesc[UR6], gdesc[UR8], tmem[UR14], tmem[UR20], idesc[UR21], UP2 ;  /* 0x00ff1408060075ea */ /* 0x0005e2000900030e */
[----:B------:R-:W-:Y:S01]  /*37e0*/  UPLOP3.LUT UP2, UPT, UPT, UPT, UPT, 0x80, 0x8 ;  /* 0x000000000008789c */ /* 0x000fe20003f4f070 */
[----:B------:R2:W-:Y:S01]  /*37f0*/  UTCBAR.MULTICAST [UR4], URZ, UR15 ;  /* 0x000000ff040073e9 */ /* 0x0005e2000800080f */
[----:B------:R-:W-:Y:S09]  /*3800*/  BRA.U UP3, `(.L_x_64) ;  /* 0xfffffffd038c7547 */ /* 0x000ff2000b83ffff */
.L_x_61:
[----:B--2---:R-:W-:Y:S01]  /*3810*/  UIADD3 UR4, UPT, UPT, UR18, 0x1, URZ ;  /* 0x0000000112047890 */ /* 0x004fe2000fffe0ff */
[C---:B------:R-:W-:Y:S01]  /*3820*/  ISETP.NE.AND P0, PT, R10.reuse, 0x2, PT ;  /* 0x000000020a00780c */ /* 0x040fe20003f05270 */
[----:B------:R-:W-:Y:S02]  /*3830*/  UIADD3 UR5, UPT, UPT, UR19, 0xa0, URZ ;  /* 0x000000a013057890 */ /* 0x000fe4000fffe0ff */
[----:B------:R-:W-:Y:S01]  /*3840*/  UISETP.NE.AND UP0, UPT, UR4, 0x4, UPT ;  /* 0x000000040400788c */ /* 0x000fe2000bf05270 */
[----:B-1----:R-:W-:Y:S02]  /*3850*/  SEL R0, RZ, 0x1, P0 ;  /* 0x00000001ff007807 */ /* 0x002fe40000000000 */
[----:B------:R-:W-:Y:S01]  /*3860*/  SEL R10, R10, RZ, P0 ;  /* 0x000000ff0a0a7207 */ /* 0x000fe20000000000 */
[----:B------:R-:W-:Y:S01]  /*3870*/  USEL UR6, URZ, 0x1, UP0 ;  /* 0x00000001ff067887 */ /* 0x000fe20008000000 */
[----:B------:R-:W-:Y:S01]  /*3880*/  LOP3.LUT R9, R9, R0, RZ, 0x3c, !PT ;  /* 0x0000000009097212 */ /* 0x000fe200078e3cff */
[----:B------:R-:W-:Y:S01]  /*3890*/  USEL UR18, UR4, URZ, UP0 ;  /* 0x000000ff04127287 */ /* 0x000fe20008000000 */
[----:B------:R1:W-:Y:S03]  /*38a0*/  UTCBAR [UR5], URZ ;  /* 0x000000ff050073e9 */ /* 0x0003e600080000ff */
[----:B------:R-:W-:Y:S01]  /*38b0*/  LOP3.LUT R11, R11, UR6, RZ, 0x3c, !PT ;  /* 0x000000060b0b7c12 */ /* 0x000fe2000f8e3cff */
[----:B------:R-:W-:Y:S07]  /*38c0*/  @P1 BRA `(.L_x_65) ;  /* 0xfffffff800c41947 */ /* 0x000fee000383ffff */
[----:B------:R-:W2:Y:S01]  /*38d0*/  S2UR UR8, SR_CgaCtaId ;  /* 0x00000000000879c3 */ /* 0x000ea20000008800 */
[----:B------:R-:W-:Y:S01]  /*38e0*/  ELECT P0, URZ, PT ;  /* 0x0000000000ff782f */ /* 0x000fe20003800000 */
[----:B------:R-:W-:Y:S01]  /*38f0*/  IMAD.MOV.U32 R0, RZ, RZ, 0x1 ;  /* 0x00000001ff007424 */ /* 0x000fe200078e00ff */
[----:B------:R-:W-:Y:S01]  /*3900*/  UIADD3 UR13, UPT, UPT, UR13, 0xc0, URZ ;  /* 0x000000c00d0d7890 */ /* 0x000fe2000fffe0ff */
[----:B------:R-:W-:Y:S01]  /*3910*/  SHF.L.U32 R3, R11, 0x1f, RZ ;  /* 0x0000001f0b037819 */ /* 0x000fe200000006ff */
[----:B------:R-:W-:-:S03]  /*3920*/  UMOV UR4, 0x40 ;  /* 0x0000004000047882 */ /* 0x000fc60000000000 */
[----:B------:R-:W-:Y:S01]  /*3930*/  UVIRTCOUNT.DEALLOC.SMPOOL 0x80 ;  /* 0x000000800000784c */ /* 0x000fe20000000000 */
[----:B--2---:R-:W-:Y:S02]  /*3940*/  ULEA UR8, UR8, UR4, 0x18 ;  /* 0x0000000408087291 */ /* 0x004fe4000f8ec0ff */
[----:B------:R-:W-:-:S07]  /*3950*/  ULEA UR4, UR18, UR13, 0x3 ;  /* 0x0000000d12047291 */ /* 0x000fce000f8e18ff */
[----:B------:R2:W-:Y:S02]  /*3960*/  @P0 STS.U8 [UR8+0x1c], R0 ;  /* 0x00001c00ff000988 */ /* 0x0005e40008000008 */
[----:B------:R-:W4:Y:S02]  /*3970*/  SYNCS.PHASECHK.TRANS64.TRYWAIT P0, [UR4], R3 ;  /* 0x00000003ff0075a7 */ /* 0x000f240008001104 */
[----:B--2-4-:R-:W-:Y:S05]  /*3980*/  @!P0 BRA `(.L_x_66) ;  /* 0x00000060005c8947 */ /* 0x014fea0003800000 */
.L_x_149:
[----:B------:R-:W-:-:S04]  /*3990*/  UIADD3 UR4, UPT, UPT, UR18, 0x1, URZ ;  /* 0x0000000112047890 */ /* 0x000fc8000fffe0ff */
[----:B------:R-:W-:-:S04]  /*39a0*/  UISETP.NE.AND UP0, UPT, UR4, 0x4, UPT ;  /* 0x000000040400788c */ /* 0x000fc8000bf05270 */
[----:B------:R-:W-:Y:S02]  /*39b0*/  USEL UR6, URZ, 0x1, UP0 ;  /* 0x00000001ff067887 */ /* 0x000fe40008000000 */
[----:B------:R-:W-:-:S04]  /*39c0*/  USEL UR4, UR4, URZ, UP0 ;  /* 0x000000ff04047287 */ /* 0x000fc80008000000 */
[----:B-1----:R-:W-:Y:S01]  /*39d0*/  ULEA UR5, UR4, UR13, 0x3 ;  /* 0x0000000d04057291 */ /* 0x002fe2000f8e18ff */
[----:B------:R-:W-:-:S04]  /*39e0*/  LOP3.LUT R2, R11, UR6, RZ, 0x3c, !PT ;  /* 0x000000060b027c12 */ /* 0x000fc8000f8e3cff */
[----:B--2---:R-:W-:-:S04]  /*39f0*/  SHF.L.U32 R3, R2, 0x1f, RZ ;  /* 0x0000001f02037819 */ /* 0x004fc800000006ff */
[----:B------:R-:W1:Y:S02]  /*3a00*/  SYNCS.PHASECHK.TRANS64.TRYWAIT P0, [UR5], R3 ;  /* 0x00000003ff0075a7 */ /* 0x000e640008001105 */
[----:B-1----:R-:W-:Y:S05]  /*3a10*/  @!P0 BRA `(.L_x_67) ;  /* 0x0000006000508947 */ /* 0x002fea0003800000 */
.L_x_151:
        /* <DEDUP_REMOVED lines=9> */
.L_x_153:
[----:B------:R-:W-:-:S04]  /*3ab0*/  UIADD3 UR4, UPT, UPT, UR4, 0x1, URZ ;  /* 0x0000000104047890 */ /* 0x000fc8000fffe0ff */
[----:B------:R-:W-:-:S04]  /*3ac0*/  UISETP.NE.AND UP0, UPT, UR4, 0x4, UPT ;  /* 0x000000040400788c */ /* 0x000fc8000bf05270 */
[----:B------:R-:W-:Y:S02]  /*3ad0*/  USEL UR5, URZ, 0x1, UP0 ;  /* 0x00000001ff057887 */ /* 0x000fe40008000000 */
[----:B------:R-:W-:-:S04]  /*3ae0*/  USEL UR4, UR4, URZ, UP0 ;  /* 0x000000ff04047287 */ /* 0x000fc80008000000 */
[----:B------:R-:W-:Y:S01]  /*3af0*/  ULEA UR4, UR4, UR13, 0x3 ;  /* 0x0000000d04047291 */ /* 0x000fe2000f8e18ff */
[----:B-1----:R-:W-:-:S04]  /*3b00*/  LOP3.LUT R3, R2, UR5, RZ, 0x3c, !PT ;  /* 0x0000000502037c12 */ /* 0x002fc8000f8e3cff */
[----:B------:R-:W-:-:S04]  /*3b10*/  SHF.L.U32 R3, R3, 0x1f, RZ ;  /* 0x0000001f03037819 */ /* 0x000fc800000006ff */
[----:B------:R-:W1:Y:S02]  /*3b20*/  SYNCS.PHASECHK.TRANS64.TRYWAIT P0, [UR4], R3 ;  /* 0x00000003ff0075a7 */ /* 0x000e640008001104 */
[----:B-1----:R-:W-:Y:S05]  /*3b30*/  @!P0 BRA `(.L_x_69) ;  /* 0x0000006000388947 */ /* 0x002fea0003800000 */
.L_x_155:
[----:B------:R-:W-:Y:S01]  /*3b40*/  NOP ;  /* 0x0000000000007918 */ /* 0x000fe20000000000 */
[----:B-1----:R-:W1:Y:S01]  /*3b50*/  LDS R0, [UR8+0x14] ;  /* 0x00001408ff007984 */ /* 0x002e620008000800 */
[----:B------:R-:W-:Y:S01]  /*3b60*/  ULOP3.LUT UR4, UR24, 0xffff, URZ, 0xc0, !UPT ;  /* 0x0000ffff18047892 */ /* 0x000fe2000f8ec0ff */
[----:B------:R-:W-:Y:S01]  /*3b70*/  UMOV UR5, 0xffff ;  /* 0x0000ffff00057882 */ /* 0x000fe20000000000 */
[----:B------:R-:W-:Y:S02]  /*3b80*/  UMOV UR6, 0x1 ;  /* 0x0000000100067882 */ /* 0x000fe40000000000 */
[----:B------:R-:W-:-:S04]  /*3b90*/  USHF.R.U32.HI UR4, URZ, 0x5, UR4 ;  /* 0x00000005ff047899 */ /* 0x000fc80008011604 */
[----:B------:R-:W-:Y:S02]  /*3ba0*/  USHF.L.U32 UR5, UR5, UR4, URZ ;  /* 0x0000000405057299 */ /* 0x000fe400080006ff */
[----:B------:R-:W-:-:S04]  /*3bb0*/  USHF.L.U32 UR4, UR6, UR4, URZ ;  /* 0x0000000406047299 */ /* 0x000fc800080006ff */
[----:B-1----:R-:W-:-:S04]  /*3bc0*/  LOP3.LUT R0, R0, UR5, RZ, 0xc0, !PT ;  /* 0x0000000500007c12 */ /* 0x002fc8000f8ec0ff */
[----:B------:R-:W-:-:S13]  /*3bd0*/  ISETP.NE.AND P0, PT, R0, UR5, PT ;  /* 0x0000000500007c0c */ /* 0x000fda000bf05270 */
[----:B------:R-:W-:Y:S05]  /*3be0*/  @P0 BRA `(.L_x_70) ;  /* 0x0000000000580947 */ /* 0x000fea0003800000 */
[----:B------:R-:W1:Y:S02]  /*3bf0*/  LDS R0, [UR8+0x18] ;  /* 0x00001808ff007984 */ /* 0x000e640008000800 */
[----:B-1----:R-:W-:-:S04]  /*3c00*/  LOP3.LUT R0, R0, UR4, RZ, 0xc0, !PT ;  /* 0x0000000400007c12 */ /* 0x002fc8000f8ec0ff */
[----:B------:R-:W-:-:S13]  /*3c10*/  ISETP.NE.AND P0, PT, R0, UR4, PT ;  /* 0x0000000400007c0c */ /* 0x000fda000bf05270 */
[----:B------:R-:W-:Y:S05]  /*3c20*/  @P0 BRA `(.L_x_71) ;  /* 0x00000000003c0947 */ /* 0x000fea0003800000 */
[----:B------:R-:W1:Y:S01]  /*3c30*/  S2R R2, SR_LANEID ;  /* 0x0000000000027919 */ /* 0x000e620000000000 */
[----:B------:R-:W-:Y:S01]  /*3c40*/  ULOP3.LUT UR5, URZ, UR5, URZ, 0x33, !UPT ;  /* 0x00000005ff057292 */ /* 0x000fe2000f8e33ff */
[----:B------:R-:W-:Y:S01]  /*3c50*/  LOP3.LUT R4, RZ, UR4, RZ, 0x33, !PT ;  /* 0x00000004ff047c12 */ /* 0x000fe2000f8e33ff */
[----:B------:R-:W-:Y:S02]  /*3c60*/  VOTEU.ANY UR4, UPT, PT ;  /* 0x0000000000047886 */ /* 0x000fe400038e0100 */
[----:B------:R-:W-:Y:S01]  /*3c70*/  UFLO.U32 UR4, UR4 ;  /* 0x00000004000472bd */ /* 0x000fe200080e0000 */
[----:B------:R-:W2:Y:S01]  /*3c80*/  REDUX UR6, R4 ;  /* 0x00000000040673c4 */ /* 0x000ea20000000000 */
[----:B------:R-:W-:-:S06]  /*3c90*/  IMAD.U32 R0, RZ, RZ, UR5 ;  /* 0x00000005ff007e24 */ /* 0x000fcc000f8e00ff */
[----:B------:R4:W-:Y:S01]  /*3ca0*/  UTCATOMSWS.AND URZ, UR5 ;  /* 0x0000000500ff79e3 */ /* 0x0009e20008000000 */
[----:B------:R-:W3:Y:S01]  /*3cb0*/  REDUX UR7, R0 ;  /* 0x00000000000773c4 */ /* 0x000ee20000000000 */
[----:B-1----:R-:W-:Y:S01]  /*3cc0*/  ISETP.EQ.U32.AND P0, PT, R2, UR4, PT ;  /* 0x0000000402007c0c */ /* 0x002fe2000bf02070 */
[----:B--2---:R-:W-:Y:S01]  /*3cd0*/  IMAD.U32 R2, RZ, RZ, UR6 ;  /* 0x00000006ff027e24 */ /* 0x004fe2000f8e00ff */
[----:B---3--:R-:W-:-:S11]  /*3ce0*/  MOV R3, UR7 ;  /* 0x0000000700037c02 */ /* 0x008fd60008000f00 */
[----:B------:R4:W-:Y:S04]  /*3cf0*/  @P0 ATOMS.AND RZ, [UR8+0x14], R3 ;  /* 0x00001403ffff098c */ /* 0x0009e8000a800008 */
[----:B------:R4:W-:Y:S01]  /*3d00*/  @P0 ATOMS.AND RZ, [UR8+0x18], R2 ;  /* 0x00001802ffff098c */ /* 0x0009e2000a800008 */
[----:B------:R-:W-:Y:S05]  /*3d10*/  BRA `(.L_x_72) ;  /* 0x0000000000147947 */ /* 0x000fea0003800000 */
.L_x_71:
[----:B------:R-:W-:Y:S02]  /*3d20*/  MOV R2, 0x3d40 ;  /* 0x00003d4000027802 */ /* 0x000fe40000000f00 */
[----:B---3-5:R-:W-:Y:S05]  /*3d30*/  CALL.REL.NOINC `($__internal_0_$__cuda_sm10x_tcgen05_guardrail_trap_col_being_dealloced_not_returned_by_alloc) ;  /* 0x00000064001c7944 */ /* 0x028fea0003c00000 */
[----:B------:R-:W-:Y:S05]  /*3d40*/  BRA `(.L_x_72) ;  /* 0x0000000000087947 */ /* 0x000fea0003800000 */
.L_x_70:
[----:B------:R-:W-:Y:S02]  /*3d50*/  MOV R2, 0x3d70 ;  /* 0x00003d7000027802 */ /* 0x000fe40000000f00 */
[----:B---3-5:R-:W-:Y:S05]  /*3d60*/  CALL.REL.NOINC `($__internal_2_$__cuda_sm10x_tcgen05_guardrail_trap_unallocated_columns_being_dealloced) ;  /* 0x0000006400287944 */ /* 0x028fea0003c00000 */
.L_x_72:
[----:B------:R-:W-:Y:S01]  /*3d70*/  NOP ;  /* 0x0000000000007918 */ /* 0x000fe20000000000 */
[----:B----4-:R-:W-:Y:S05]  /*3d80*/  EXIT ;  /* 0x000000000000794d */ /* 0x010fea0003800000 */
.L_x_54:
[----:B------:R-:W-:-:S09]  /*3d90*/  UISETP.NE.OR UP0, UPT, UR17, 0x3, !UP3 ;  /* 0x000000031100788c */ /* 0x000fd2000df05670 */
[----:B------:R-:W-:Y:S05]  /*3da0*/  BRA.U UP0, `(.L_x_73) ;  /* 0x0000001100587547 */ /* 0x000fea000b800000 */
[----:B------:R-:W2:Y:S01]  /*3db0*/  S2UR UR10, SR_CgaCtaId ;  /* 0x00000000000a79c3 */ /* 0x000ea20000008800 */
[----:B------:R-:W3:Y:S01]  /*3dc0*/  LDCU UR31, c[0x0][0x370] ;  /* 0x00006e00ff1f77ac */ /* 0x000ee20008000800 */
[----:B------:R-:W-:Y:S02]  /*3dd0*/  HFMA2 R13, -RZ, RZ, 0, 0 ;  /* 0x00000000ff0d7431 */ /* 0x000fe400000001ff */
[----:B------:R-:W-:Y:S01]  /*3de0*/  IMAD.MOV.U32 R15, RZ, RZ, 0x1 ;  /* 0x00000001ff0f7424 */ /* 0x000fe200078e00ff */
[----:B------:R-:W-:Y:S01]  /*3df0*/  MOV R7, 0x1000 ;  /* 0x0000100000077802 */ /* 0x000fe20000000f00 */
[----:B------:R-:W3:Y:S01]  /*3e00*/  LDCU.128 UR44, c[0x0][0xb10] ;  /* 0x00016200ff2c77ac */ /* 0x000ee20008000c00 */
[----:B------:R-:W-:Y:S01]  /*3e10*/  IMAD.MOV.U32 R14, RZ, RZ, RZ ;  /* 0x000000ffff0e7224 */ /* 0x000fe200078e00ff */
[----:B------:R-:W4:Y:S01]  /*3e20*/  LDC.64 R16, c[0x0][0x348] ;  /* 0x0000d200ff107b82 */ /* 0x000f220000000a00 */
[----:B------:R-:W1:Y:S01]  /*3e30*/  LDCU UR30, c[0x0][0x374] ;  /* 0x00006e80ff1e77ac */ /* 0x000e620008000800 */
[----:B------:R-:W2:Y:S06]  /*3e40*/  LDCU UR15, c[0x0][0xb0c] ;  /* 0x00016180ff0f77ac */ /* 0x000eac0008000800 */
[----:B------:R-:W4:Y:S01]  /*3e50*/  LDC.64 R2, c[0x0][0x888] ;  /* 0x00022200ff027b82 */ /* 0x000f220000000a00 */
[----:B------:R-:W4:Y:S01]  /*3e60*/  LDCU UR49, c[0x0][0xb20] ;  /* 0x00016400ff3177ac */ /* 0x000f220008000800 */
[----:B------:R-:W4:Y:S06]  /*3e70*/  LDCU UR4, c[0x0][0xb30] ;  /* 0x00016600ff0477ac */ /* 0x000f2c0008000800 */
[----:B------:R-:W4:Y:S01]  /*3e80*/  LDC.64 R4, c[0x0][0x890] ;  /* 0x00022400ff047b82 */ /* 0x000f220000000a00 */
[----:B------:R-:W-:Y:S01]  /*3e90*/  UMOV UR21, 0x400 ;  /* 0x0000040000157882 */ /* 0x000fe20000000000 */
[----:B---3--:R-:W-:-:S02]  /*3ea0*/  UIMAD.WIDE.U32 UR6, UR31, UR44, URZ ;  /* 0x0000002c1f0672a5 */ /* 0x008fc4000f8e00ff */
[----:B-1----:R-:W-:Y:S02]  /*3eb0*/  UIMAD.WIDE.U32 UR8, UR30, UR47, URZ ;  /* 0x0000002f1e0872a5 */ /* 0x002fe4000f8e00ff */
[----:B--2---:R-:W-:Y:S02]  /*3ec0*/  ULEA UR21, UR10, UR21, 0x18 ;  /* 0x000000150a157291 */ /* 0x004fe4000f8ec0ff */
[----:B------:R-:W-:Y:S02]  /*3ed0*/  UPLOP3.LUT UP3, UPT, UPT, UPT, UPT, 0x40, 0x4 ;  /* 0x000000000004789c */ /* 0x000fe40003f6e870 */
[----:B------:R-:W-:Y:S02]  /*3ee0*/  UIADD3 UR37, UPT, UPT, UR21, 0x48, URZ ;  /* 0x0000004815257890 */ /* 0x000fe4000fffe0ff */
[----:B------:R-:W-:Y:S02]  /*3ef0*/  UIADD3 UR33, UPT, UPT, UR21, 0x30, URZ ;  /* 0x0000003015217890 */ /* 0x000fe4000fffe0ff */
[----:B------:R-:W-:-:S02]  /*3f00*/  UIADD3 UR25, UPT, UPT, UR21, 0x38, URZ ;  /* 0x0000003815197890 */ /* 0x000fc4000fffe0ff */
[----:B------:R-:W-:Y:S01]  /*3f10*/  UIADD3 UR17, UPT, UPT, UR21, 0x40, URZ ;  /* 0x0000004015117890 */ /* 0x000fe2000fffe0ff */
[----:B------:R-:W-:Y:S01]  /*3f20*/  UMOV UR6, UR7 ;  /* 0x0000000700067c82 */ /* 0x000fe20008000000 */
[----:B------:R-:W-:Y:S01]  /*3f30*/  UMOV UR41, UR9 ;  /* 0x0000000900297c82 */ /* 0x000fe20008000000 */
[----:B------:R-:W-:Y:S02]  /*3f40*/  UISETP.GE.AND UP0, UPT, UR42, 0x1, UPT ;  /* 0x000000012a00788c */ /* 0x000fe4000bf06270 */
[----:B------:R-:W-:Y:S01]  /*3f50*/  UISETP.NE.AND UP4, UPT, UR42, 0x1, UPT ;  /* 0x000000012a00788c */ /* 0x000fe2000bf85270 */
[----:B------:R-:W1:Y:S01]  /*3f60*/  LDCU.64 UR22, c[0x0][0xb28] ;  /* 0x00016500ff1677ac */ /* 0x000e620008000a00 */
[----:B------:R-:W-:Y:S02]  /*3f70*/  UISETP.NE.AND UP6, UPT, UR15, 0x1, UPT ;  /* 0x000000010f00788c */ /* 0x000fe4000bfc5270 */
[----:B------:R-:W-:Y:S02]  /*3f80*/  UISETP.NE.AND UP5, UPT, UR46, 0x1, UPT ;  /* 0x000000012e00788c */ /* 0x000fe4000bfa5270 */
[----:B------:R-:W-:-:S02]  /*3f90*/  UPRMT UR37, UR10, 0x654, UR37 ;  /* 0x000006540a257896 */ /* 0x000fc40008000025 */
[----:B------:R-:W-:Y:S02]  /*3fa0*/  USHF.R.U32.HI UR43, URZ, UR45, UR6 ;  /* 0x0000002dff2b7299 */ /* 0x000fe40008011606 */
[----:B------:R-:W-:Y:S02]  /*3fb0*/  UPRMT UR40, UR10, 0x654, UR33 ;  /* 0x000006540a287896 */ /* 0x000fe40008000021 */
[----:B------:R-:W-:Y:S02]  /*3fc0*/  UPRMT UR39, UR10, 0x654, UR25 ;  /* 0x000006540a277896 */ /* 0x000fe40008000019 */
[----:B------:R-:W-:Y:S02]  /*3fd0*/  UPRMT UR38, UR10, 0x654, UR17 ;  /* 0x000006540a267896 */ /* 0x000fe40008000011 */
[----:B----4-:R-:W-:Y:S02]  /*3fe0*/  USHF.R.U32.HI UR41, URZ, UR49, UR41 ;  /* 0x00000031ff297299 */ /* 0x010fe40008011629 */
[----:B------:R-:W-:-:S11]  /*3ff0*/  UISETP.NE.AND UP2, UPT, UR4, 0x1, UPT ;  /* 0x000000010400788c */ /* 0x000fd6000bf45270 */
.L_x_84:
[C---:B------:R-:W-:Y:S02]  /*4000*/  LEA R12, R14.reuse, UR21, 0x3 ;  /* 0x000000150e0c7c11 */ /* 0x040fe4000f8e18ff */
[----:B------:R-:W-:Y:S02]  /*4010*/  SHF.L.U32 R9, R13, 0x1f, RZ ;  /* 0x0000001f0d097819 */ /* 0x000fe400000006ff */
[----:B------:R-:W-:Y:S02]  /*4020*/  LEA R10, R14, UR21, 0x4 ;  /* 0x000000150e0a7c11 */ /* 0x000fe4000f8e20ff */
[----:B--2---:R-:W2:Y:S02]  /*4030*/  SYNCS.PHASECHK.TRANS64.TRYWAIT P0, [R12+URZ+0x80], R9 ;  /* 0x000080090c0075a7 */ /* 0x004ea400080011ff */
[----:B--2---:R-:W-:Y:S05]  /*4040*/  @!P0 BRA `(.L_x_74) ;  /* 0x0000005c000c8947 */ /* 0x004fea0003800000 */
.L_x_156:
[----:B--2---:R-:W2:Y:S01]  /*4050*/  LDS.128 R8, [R10+0x110] ;  /* 0x000110000a087984 */ /* 0x004ea20000000c00 */
[----:B------:R-:W-:Y:S01]  /*4060*/  UISETP.GE.AND UP0, UPT, UR42, 0x1, UPT ;  /* 0x000000012a00788c */ /* 0x000fe2000bf06270 */
[----:B------:R-:W-:Y:S01]  /*4070*/  @!PT LDS RZ, [RZ] ;  /* 0x00000000fffff984 */ /* 0x000fe20000000800 */
[----:B------:R-:W-:Y:S01]  /*4080*/  @!PT LDS RZ, [RZ] ;  /* 0x00000000fffff984 */ /* 0x000fe20000000800 */
[----:B------:R-:W-:Y:S01]  /*4090*/  @!PT LDS RZ, [RZ] ;  /* 0x00000000fffff984 */ /* 0x000fe20000000800 */
[----:B------:R-:W-:Y:S01]  /*40a0*/  @!PT LDS RZ, [RZ] ;  /* 0x00000000fffff984 */ /* 0x000fe20000000800 */
[----:B------:R3:W-:Y:S06]  /*40b0*/  MEMBAR.ALL.CTA ;  /* 0x0000000000007992 */ /* 0x0007ec0000008000 */
[----:B---3--:R-:W3:Y:S01]  /*40c0*/  FENCE.VIEW.ASYNC.S ;  /* 0x00000000000073c6 */ /* 0x008ee20000000000 */
[----:B--2---:R-:W-:Y:S11]  /*40d0*/  LOP3.LUT P0, RZ, R10, 0x1, RZ, 0xc0, !PT ;  /* 0x000000010aff7812 */ /* 0x004ff6000780c0ff */
[----:B------:R-:W-:Y:S02]  /*40e0*/  @!UPT UIADD3 URZ, UPT, UPT, URZ, URZ, URZ ;  /* 0x000000fffffff290 */ /* 0x000fe4000fffe0ff */
[----:B---3--:R-:W-:Y:S01]  /*40f0*/  VOTEU.ANY UP1, P0 ;  /* 0x0000000000ff7886 */ /* 0x008fe20000020100 */
[----:B------:R-:W-:Y:S11]  /*4100*/  PLOP3.LUT P0, PT, PT, PT, UP1, 0x80, 0x8 ;  /* 0x000000000008781c */ /* 0x000ff60003f0f018 */
[----:B------:R-:W-:Y:S02]  /*4110*/  @!UPT UIADD3 URZ, UPT, UPT, URZ, URZ, URZ ;  /* 0x000000fffffff290 */ /* 0x000fe4000fffe0ff */
[----:B------:R-:W-:Y:S02]  /*4120*/  @P0 SHF.R.U32.HI R0, RZ, 0x10, R9 ;  /* 0x00000010ff000819 */ /* 0x000fe40000011609 */
[----:B------:R-:W-:Y:S02]  /*4130*/  @P0 MOV R6, R8 ;  /* 0x0000000800060202 */ /* 0x000fe40000000f00 */
[----:B------:R-:W-:Y:S01]  /*4140*/  @P0 R2UR UR4, R0 ;  /* 0x00000000000402ca */ /* 0x000fe200000e0000 */
[----:B------:R-:W-:Y:S01]  /*4150*/  VIADD R0, R12, 0x90 ;  /* 0x000000900c007836 */ /* 0x000fe20000000000 */
[----:B------:R-:W-:Y:S02]  /*4160*/  @P0 LOP3.LUT R8, R9, 0xffff, RZ, 0xc0, !PT ;  /* 0x0000ffff09080812 */ /* 0x000fe400078ec0ff */
[----:B------:R-:W-:Y:S02]  /*4170*/  @P0 R2UR UR6, R6 ;  /* 0x00000000060602ca */ /* 0x000fe400000e0000 */
[----:B------:R-:W-:Y:S02]  /*4180*/  PRMT R0, RZ, 0x654, R0 ;  /* 0x00000654ff007816 */ /* 0x000fe40000000000 */
[----:B------:R-:W-:Y:S02]  /*4190*/  @P0 R2UR UR5, R8 ;  /* 0x00000000080502ca */ /* 0x000fe400000e0000 */
[----:B------:R2:W-:Y:S03]  /*41a0*/  SYNCS.ARRIVE.TRANS64.RED.A1T0 RZ, [R0+URZ], RZ ;  /* 0x000000ff00ff79a7 */ /* 0x0005e600081004ff */
[----:B------:R-:W-:Y:S04]  /*41b0*/  @UP1 UMOV UR29, UR4 ;  /* 0x00000004001d1c82 */ /* 0x000fe80008000000 */
[----:B------:R-:W-:Y:S04]  /*41c0*/  @UP1 UMOV UR14, UR6 ;  /* 0x00000006000e1c82 */ /* 0x000fe80008000000 */
[----:B------:R-:W-:Y:S01]  /*41d0*/  @UP1 UMOV UR13, UR5 ;  /* 0x00000005000d1c82 */ /* 0x000fe20008000000 */
[----:B------:R-:W-:Y:S05]  /*41e0*/  BRA.U !UP0, `(.L_x_75) ;  /* 0x0000000108a47547 */ /* 0x000fea000b800000 */
[----:B------:R-:W-:Y:S02]  /*41f0*/  UIMAD.WIDE.U32 UR18, UR13, UR47, URZ ;  /* 0x0000002f0d1272a5 */ /* 0x000fe4000f8e00ff */
[----:B------:R-:W-:Y:S02]  /*4200*/  UIMAD.WIDE.U32 UR26, UR14, UR44, URZ ;  /* 0x0000002c0e1a72a5 */ /* 0x000fe4000f8e00ff */
[----:B------:R-:W-:Y:S02]  /*4210*/  USEL UR4, UR30, UR41, !UP5 ;  /* 0x000000291e047287 */ /* 0x000fe4000e800000 */
[----:B------:R-:W-:Y:S02]  /*4220*/  USEL UR7, UR31, UR43, !UP6 ;  /* 0x0000002b1f077287 */ /* 0x000fe4000f000000 */
[----:B-1----:R-:W-:Y:S02]  /*4230*/  UIMAD.WIDE.U32 UR8, UR4, UR22, URZ ;  /* 0x00000016040872a5 */ /* 0x002fe4000f8e00ff */
[----:B------:R-:W-:Y:S01]  /*4240*/  UIMAD.WIDE.U32 UR10, UR7, UR22, URZ ;  /* 0x00000016070a72a5 */ /* 0x000fe2000f8e00ff */
[----:B------:R-:W-:Y:S02]  /*4250*/  UMOV UR5, UR19 ;  /* 0x0000001300057c82 */ /* 0x000fe40008000000 */
[----:B------:R-:W-:Y:S03]  /*4260*/  USHF.R.U32.HI UR6, URZ, UR49, UR5 ;  /* 0x00000031ff067299 */ /* 0x000fe60008011605 */
[----:B------:R-:W-:Y:S01]  /*4270*/  UMOV UR5, UR27 ;  /* 0x0000001b00057c82 */ /* 0x000fe20008000000 */
[----:B------:R-:W-:Y:S02]  /*4280*/  USEL UR6, UR13, UR6, !UP5 ;  /* 0x000000060d067287 */ /* 0x000fe4000e800000 */
[----:B------:R-:W-:Y:S03]  /*4290*/  USHF.R.U32.HI UR12, URZ, UR45, UR5 ;  /* 0x0000002dff0c7299 */ /* 0x000fe60008011605 */
[----:B------:R-:W-:Y:S02]  /*42a0*/  UMOV UR5, UR9 ;  /* 0x0000000900057c82 */ /* 0x000fe40008000000 */
[----:B------:R-:W-:Y:S03]  /*42b0*/  @UP4 USHF.R.U32.HI UR4, URZ, UR23, UR5 ;  /* 0x00000017ff044299 */ /* 0x000fe60008011605 */
[----:B------:R-:W-:Y:S01]  /*42c0*/  UMOV UR5, UR11 ;  /* 0x0000000b00057c82 */ /* 0x000fe20008000000 */
[----:B------:R-:W-:Y:S02]  /*42d0*/  UIMAD UR4, UR42, UR4, URZ ;  /* 0x000000042a0472a4 */ /* 0x000fe4000f8e02ff */
[----:B------:R-:W-:Y:S02]  /*42e0*/  @UP4 USHF.R.U32.HI UR7, URZ, UR23, UR5 ;  /* 0x00000017ff074299 */ /* 0x000fe40008011605 */
[----:B------:R-:W-:Y:S02]  /*42f0*/  UIMAD.WIDE.U32 UR10, UR6, UR22, URZ ;  /* 0x00000016060a72a5 */ /* 0x000fe4000f8e00ff */
[----:B------:R-:W-:Y:S02]  /*4300*/  USEL UR5, UR14, UR12, !UP6 ;  /* 0x0000000c0e057287 */ /* 0x000fe4000f000000 */
[----:B------:R-:W-:Y:S02]  /*4310*/  UIMAD UR8, UR42, UR7, URZ ;  /* 0x000000072a0872a4 */ /* 0x000fe4000f8e02ff */
[----:B------:R-:W-:Y:S03]  /*4320*/  UISETP.GE.AND UP0, UPT, UR6, UR4, UPT ;  /* 0x000000040600728c */ /* 0x000fe6000bf06270 */
[----:B------:R-:W-:Y:S01]  /*4330*/  UMOV UR4, UR11 ;  /* 0x0000000b00047c82 */ /* 0x000fe20008000000 */
[----:B------:R-:W-:Y:S02]  /*4340*/  UISETP.GE.OR UP0, UPT, UR5, UR8, UP0 ;  /* 0x000000080500728c */ /* 0x000fe40008706670 */
[----:B------:R-:W-:Y:S02]  /*4350*/  USHF.R.U32.HI UR4, URZ, UR23, UR4 ;  /* 0x00000017ff047299 */ /* 0x000fe40008011604 */
[----:B------:R-:W-:Y:S02]  /*4360*/  UIMAD.WIDE.U32 UR8, UR5, UR22, URZ ;  /* 0x00000016050872a5 */ /* 0x000fe4000f8e00ff */
[----:B------:R-:W-:Y:S04]  /*4370*/  USEL UR10, UR6, UR4, !UP4 ;  /* 0x00000004060a7287 */ /* 0x000fe8000e000000 */
[----:B------:R-:W-:Y:S01]  /*4380*/  UIADD3 UR11, UPT, UPT, -UR10, URZ, URZ ;  /* 0x000000ff0a0b7290 */ /* 0x000fe2000fffe1ff */
[----:B------:R-:W-:Y:S02]  /*4390*/  @!UP0 UMOV UR4, UR9 ;  /* 0x0000000900048c82 */ /* 0x000fe40008000000 */
[----:B------:R-:W-:Y:S02]  /*43a0*/  @!UP0 USHF.R.U32.HI UR4, URZ, UR23, UR4 ;  /* 0x00000017ff048299 */ /* 0x000fe40008011604 */
[----:B------:R-:W-:Y:S02]  /*43b0*/  UIMAD UR8, UR42, UR11, UR6 ;  /* 0x0000000b2a0872a4 */ /* 0x000fe4000f8e0206 */
[----:B------:R-:W-:Y:S04]  /*43c0*/  @!UP0 USEL UR4, UR5, UR4, !UP4 ;  /* 0x0000000405048287 */ /* 0x000fe8000e000000 */
[----:B------:R-:W-:Y:S02]  /*43d0*/  @!UP0 UIMAD UR8, UR7, UR8, UR4 ;  /* 0x00000008070882a4 */ /* 0x000fe4000f8e0204 */
[----:B------:R-:W-:Y:S02]  /*43e0*/  @!UP0 UIADD3 UR9, UPT, UPT, UR10, -UR4, URZ ;  /* 0x800000040a098290 */ /* 0x000fe4000fffe0ff */
[----:B------:R-:W-:Y:S02]  /*43f0*/  UIADD3 UR4, UPT, UPT, -UR5, URZ, URZ ;  /* 0x000000ff05047290 */ /* 0x000fe4000fffe1ff */
[----:B------:R-:W-:Y:S02]  /*4400*/  UIADD3 UR7, UPT, UPT, -UR6, URZ, URZ ;  /* 0x000000ff06077290 */ /* 0x000fe4000fffe1ff */
[----:B------:R-:W-:Y:S02]  /*4410*/  @!UP0 UIMAD UR6, UR9, UR42, UR5 ;  /* 0x0000002a090682a4 */ /* 0x000fe4000f8e0205 */
[----:B------:R-:W-:Y:S02]  /*4420*/  UIMAD UR14, UR15, UR4, UR14 ;  /* 0x000000040f0e72a4 */ /* 0x000fe4000f8e020e */
[----:B------:R-:W-:Y:S01]  /*4430*/  UIMAD UR13, UR46, UR7, UR13 ;  /* 0x000000072e0d72a4 */ /* 0x000fe2000f8e020d */
[----:B------:R-:W-:Y:S02]  /*4440*/  @!UP0 UMOV UR5, UR8 ;  /* 0x0000000800058c82 */ /* 0x000fe40008000000 */
[----:B------:R-:W-:Y:S02]  /*4450*/  UIMAD UR14, UR5, UR15, UR14 ;  /* 0x0000000f050e72a4 */ /* 0x000fe4000f8e020e */
[----:B------:R-:W-:Y:S11]  /*4460*/  UIMAD UR13, UR6, UR46, UR13 ;  /* 0x0000002e060d72a4 */ /* 0x000ff6000f8e020d */
[----:B------:R-:W-:Y:S01]  /*4470*/  @!UPT UIADD3 URZ, UPT, UPT, URZ, URZ, URZ ;  /* 0x000000fffffff290 */ /* 0x000fe2000fffe0ff */
.L_x_75:
[----:B------:R-:W3:Y:S01]  /*4480*/  @!UP2 LDCU.128 UR8, c[0x0][0xb10] ;  /* 0x00016200ff08a7ac */ /* 0x000ee20008000c00 */
[C---:B------:R-:W-:Y:S02]  /*4490*/  ISETP.NE.U32.AND P1, PT, R4.reuse, RZ, PT ;  /* 0x000000ff0400720c */ /* 0x040fe40003f25070 */
[----:B------:R-:W-:Y:S02]  /*44a0*/  ISETP.NE.U32.AND P0, PT, R4, RZ, PT ;  /* 0x000000ff0400720c */ /* 0x000fe40003f05070 */
[C---:B------:R-:W-:Y:S02]  /*44b0*/  ISETP.NE.AND.EX P1, PT, R5.reuse, RZ, PT, P1 ;  /* 0x000000ff0500720c */ /* 0x040fe40003f25310 */
[----:B------:R-:W-:Y:S01]  /*44c0*/  ISETP.NE.AND.EX P0, PT, R5, RZ, PT, P0 ;  /* 0x000000ff0500720c */ /* 0x000fe20003f05300 */
[----:B------:R-:W4:Y:S01]  /*44d0*/  @!UP2 LDCU UR5, c[0x0][0xb0c] ;  /* 0x00016180ff05a7ac */ /* 0x000f220008000800 */
[----:B------:R-:W-:Y:S01]  /*44e0*/  SHF.L.U32 R9, R15, 0x1f, RZ ;  /* 0x0000001f0f097819 */ /* 0x000fe200000006ff */
[----:B------:R-:W-:Y:S02]  /*44f0*/  USHF.L.U32 UR35, UR16, 0x6, URZ ;  /* 0x0000000610237899 */ /* 0x000fe400080006ff */
[----:B------:R-:W-:Y:S02]  /*4500*/  USHF.L.U32 UR34, UR20, 0x8, URZ ;  /* 0x0000000814227899 */ /* 0x000fe400080006ff */
[----:B---3--:R-:W-:Y:S07]  /*4510*/  UIMAD.WIDE.U32 UR6, UR14, UR8, URZ ;  /* 0x000000080e0672a5 */ /* 0x008fee000f8e00ff */
[----:B------:R-:W-:Y:S01]  /*4520*/  @!UP2 UMOV UR4, UR7 ;  /* 0x000000070004ac82 */ /* 0x000fe20008000000 */
[----:B----4-:R-:W-:Y:S02]  /*4530*/  @!UP2 UISETP.NE.AND UP0, UPT, UR5, 0x1, UPT ;  /* 0x000000010500a88c */ /* 0x010fe4000bf05270 */
[----:B------:R-:W-:Y:S02]  /*4540*/  @!UP2 USHF.R.U32.HI UR4, URZ, UR9, UR4 ;  /* 0x00000009ff04a299 */ /* 0x000fe40008011604 */
[----:B------:R-:W-:Y:S02]  /*4550*/  UIMAD.WIDE.U32 UR6, UR13, UR11, URZ ;  /* 0x0000000b0d0672a5 */ /* 0x000fe4000f8e00ff */
[----:B------:R-:W-:Y:S02]  /*4560*/  @!UP2 USEL UR8, UR14, UR4, !UP0 ;  /* 0x000000040e08a287 */ /* 0x000fe4000c000000 */
[----:B------:R-:W-:Y:S03]  /*4570*/  @!UP2 UISETP.NE.AND UP0, UPT, UR10, 0x1, UPT ;  /* 0x000000010a00a88c */ /* 0x000fe6000bf05270 */
[----:B------:R-:W-:Y:S02]  /*4580*/  @!UP2 UMOV UR6, UR7 ;  /* 0x000000070006ac82 */ /* 0x000fe40008000000 */
[----:B------:R-:W3:Y:S02]  /*4590*/  @!UP2 LDCU UR4, c[0x0][0xb20] ;  /* 0x00016400ff04a7ac */ /* 0x000ee40008000800 */
[----:B---3--:R-:W-:Y:S04]  /*45a0*/  @!UP2 USHF.R.U32.HI UR6, URZ, UR4, UR6 ;  /* 0x00000004ff06a299 */ /* 0x008fe80008011606 */
[----:B------:R-:W-:Y:S04]  /*45b0*/  @!UP2 USEL UR6, UR13, UR6, !UP0 ;  /* 0x000000060d06a287 */ /* 0x000fe8000c000000 */
[----:B------:R-:W-:Y:S02]  /*45c0*/  @!UP2 UIADD3 UR4, UPT, UPT, -UR8, UR6, URZ ;  /* 0x000000060804a290 */ /* 0x000fe4000fffe1ff */
[----:B------:R-:W-:Y:S02]  /*45d0*/  @!UP2 UIADD3 UR6, UPT, UPT, UR8, -UR6, URZ ;  /* 0x800000060806a290 */ /* 0x000fe4000fffe0ff */
[----:B------:R-:W-:Y:S02]  /*45e0*/  @!UP2 UIMAD UR14, UR4, UR5, UR14 ;  /* 0x00000005040ea2a4 */ /* 0x000fe4000f8e020e */
[----:B------:R-:W-:Y:S01]  /*45f0*/  @!UP2 UIMAD UR13, UR6, UR10, UR13 ;  /* 0x0000000a060da2a4 */ /* 0x000fe2000f8e020d */
[----:B------:R-:W-:Y:S11]  /*4600*/  BRA.U UP3, `(.L_x_76) ;  /* 0x0000000103107547 */ /* 0x000ff6000b800000 */
[----:B--2---:R-:W-:Y:S04]  /*4610*/  MOV R0, UR48 ;  /* 0x0000003000007c02 */ /* 0x004fe80008000f00 */
[----:B------:R-:W-:Y:S04]  /*4620*/  SHF.L.U32 R11, R0, 0x1f, RZ ;  /* 0x0000001f000b7819 */ /* 0x000fe800000006ff */
[----:B------:R-:W2:Y:S02]  /*4630*/  SYNCS.PHASECHK.TRANS64.TRYWAIT P2, [UR21+0x78], R11 ;  /* 0x0000780bff0075a7 */ /* 0x000ea40008041115 */
[----:B--2---:R-:W-:Y:S05]  /*4640*/  @!P2 BRA `(.L_x_77) ;  /* 0x0000005400a0a947 */ /* 0x004fea0003800000 */
.L_x_76:
[----:B------:R-:W-:Y:S05]  /*4650*/  @!P1 BRA `(.L_x_78) ;  /* 0x0000000000309947 */ /* 0x000fea0003800000 */
[----:B------:R-:W-:Y:S01]  /*4660*/  ISETP.NE.U32.AND P1, PT, R2, RZ, PT ;  /* 0x000000ff0200720c */ /* 0x000fe20003f25070 */
[----:B------:R-:W3:Y:S01]  /*4670*/  LDCU.64 UR4, c[0x0][0x358] ;  /* 0x00006b00ff0477ac */ /* 0x000ee20008000a00 */
[----:B------:R-:W-:Y:S02]  /*4680*/  IMAD.MOV.U32 R85, RZ, RZ, 0x1 ;  /* 0x00000001ff557424 */ /* 0x000fe400078e00ff */
[----:B------:R-:W-:Y:S11]  /*4690*/  ISETP.NE.AND.EX P1, PT, R3, RZ, PT, P1 ;  /* 0x000000ff0300720c */ /* 0x000ff60003f25310 */
[----:B------:R-:W-:Y:S02]  /*46a0*/  @!UPT UIADD3 URZ, UPT, UPT, URZ, URZ, URZ ;  /* 0x000000fffffff290 */ /* 0x000fe4000fffe0ff */
[----:B--2---:R-:W2:Y:S01]  /*46b0*/  @P1 LDC.64 R10, c[0x0][0x888] ;  /* 0x00022200ff0a1b82 */ /* 0x004ea20000000a00 */
[----:B------:R-:W-:Y:S04]  /*46c0*/  @P1 IMAD R0, R4, UR36, RZ ;  /* 0x0000002404001c24 */ /* 0x000fe8000f8e02ff */
[----:B--2---:R-:W-:Y:S04]  /*46d0*/  @P1 IMAD.WIDE R10, R0, 0x4, R10 ;  /* 0x00000004000a1825 */ /* 0x004fe800078e020a */
[----:B------:R-:W-:Y:S01]  /*46e0*/  HFMA2 R0, -RZ, RZ, 0, 5.9604644775390625e-08 ;  /* 0x00000001ff007431 */ /* 0x000fe200000001ff */
[----:B---3-5:R3:W5:Y:S04]  /*46f0*/  @P1 LDG.E R41, desc[UR4][R10.64] ;  /* 0x000000040a291981 */ /* 0x028768000c1e1900 */
[----:B------:R-:W-:Y:S01]  /*4700*/  @!P1 PRMT R85, R0, 0x7610, R85 ;  /* 0x0000761000559816 */ /* 0x000fe20000000055 */
[----:B---3--:R-:W4:Y:S06]  /*4710*/  @!P1 LDC R41, c[0x0][0x880] ;  /* 0x00022000ff299b82 */ /* 0x008f2c0000000800 */
.L_x_78:
[----:B----45:R-:W-:Y:S01]  /*4720*/  @!P0 FSETP.EQ.AND P1, PT, R41, RZ, PT ;  /* 0x000000ff2900820b */ /* 0x030fe20003f22000 */
[----:B------:R-:W-:Y:S01]  /*4730*/  @!UPT UIADD3 URZ, UPT, UPT, URZ, URZ, URZ ;  /* 0x000000fffffff290 */ /* 0x000fe2000fffe0ff */
[----:B------:R-:W-:Y:S11]  /*4740*/  @!P0 BRA `(.L_x_79) ;  /* 0x0000000000188947 */ /* 0x000ff60003800000 */
[----:B------:R-:W-:Y:S02]  /*4750*/  LOP3.LUT P0, RZ, R85, 0xff, RZ, 0xc0, !PT ;  /* 0x000000ff55ff7812 */ /* 0x000fe4000780c0ff */
[----:B------:R-:W-:Y:S04]  /*4760*/  ISETP.NE.U32.AND P1, PT, R2, RZ, PT ;  /* 0x000000ff0200720c */ /* 0x000fe80003f25070 */
[----:B------:R-:W-:Y:S04]  /*4770*/  ISETP.NE.AND.EX P1, PT, R3, RZ, PT, P1 ;  /* 0x000000ff0300720c */ /* 0x000fe80003f25310 */
[----:B------:R-:W-:Y:S03]  /*4780*/  PLOP3.LUT P1, PT, P1, PT, PT, 0x8, 0x80 ;  /* 0x000000000080781c */ /* 0x000fe60000f2e170 */
[----:B------:R-:W-:Y:S11]  /*4790*/  @P0 FSETP.EQ.AND P1, PT, R41, RZ, PT ;  /* 0x000000ff2900020b */ /* 0x000ff60003f22000 */
[----:B------:R-:W-:Y:S02]  /*47a0*/  @!UPT UIADD3 URZ, UPT, UPT, URZ, URZ, URZ ;  /* 0x000000fffffff290 */ /* 0x000fe4000fffe0ff */
.L_x_79:
[----:B------:R-:W3:Y:S01]  /*47b0*/  SYNCS.PHASECHK.TRANS64.TRYWAIT P2, [UR21+0x50], R9 ;  /* 0x00005009ff0075a7 */ /* 0x000ee20008041115 */
[----:B------:R-:W-:Y:S04]  /*47c0*/  ELECT P0, URZ, PT ;  /* 0x0000000000ff782f */ /* 0x000fe80003800000 */
[----:B------:R-:W-:Y:S11]  /*47d0*/  PLOP3.LUT P1, PT, P1, P0, PT, 0xf2, 0x2f ;  /* 0x00000000002f781c */ /* 0x000ff60000f21e72 */
[----:B------:R-:W-:Y:S02]  /*47e0*/  @!UPT UIADD3 URZ, UPT, UPT, URZ, URZ, URZ ;  /* 0x000000fffffff290 */ /* 0x000fe4000fffe0ff */
[----:B------:R-:W-:Y:S05]  /*47f0*/  @!P1 IADD3 R8, P0, PT, R16, 0x580, RZ ;  /* 0x0000058010089810 */ /* 0x000fea0007f1e0ff */
[----:B------:R-:W-:Y:S01]  /*4800*/  @!P1 IMAD.X R6, RZ, RZ, R17, P0 ;  /* 0x000000ffff069224 */ /* 0x000fe200000e0611 */
[----:B---3--:R-:W-:Y:S07]  /*4810*/  @!P2 BRA `(.L_x_80) ;  /* 0x000000540044a947 */ /* 0x008fee0003800000 */
.L_x_159:
[----:B------:R-:W-:Y:S01]  /*4820*/  @!P1 R2UR UR5, R8 ;  /* 0x00000000080592ca */ /* 0x000fe200000e0000 */
[----:B------:R-:W-:Y:S01]  /*4830*/  VOTEU.ALL UP0, P1 ;  /* 0x0000000000ff7886 */ /* 0x000fe20000800000 */
[----:B------:R-:W-:Y:S01]  /*4840*/  @!P1 R2UR UR4, R6 ;  /* 0x00000000060492ca */ /* 0x000fe200000e0000 */
[----:B--2---:R-:W-:Y:S01]  /*4850*/  @!P1 IMAD.MOV.U32 R0, RZ, RZ, 0x1000 ;  /* 0x00001000ff009424 */ /* 0x004fe200078e00ff */
[----:B------:R-:W-:Y:S01]  /*4860*/  UMOV UR6, 0x0 ;  /* 0x0000000000067882 */ /* 0x000fe20000000000 */
[----:B------:R-:W-:Y:S01]  /*4870*/  UMOV UR7, 0x10000000 ;  /* 0x1000000000077882 */ /* 0x000fe20000000000 */
[----:B------:R-:W-:Y:S01]  /*4880*/  @!UP0 UIADD3 UR32, UPT, UPT, UR21, 0x200, URZ ;  /* 0x0000020015208890 */ /* 0x000fe2000fffe0ff */
[----:B------:R-:W-:Y:S01]  /*4890*/  @!P1 IADD3 R8, P0, PT, R16, 0x580, RZ ;  /* 0x0000058010089810 */ /* 0x000fe20007f1e0ff */
[----:B------:R-:W-:Y:S04]  /*48a0*/  VOTEU.ALL UP0, P1 ;  /* 0x0000000000ff7886 */ /* 0x000fe80000800000 */
[----:B------:R-:W-:Y:S02]  /*48b0*/  @!P1 IMAD.X R6, RZ, RZ, R17, P0 ;  /* 0x000000ffff069224 */ /* 0x000fe400000e0611 */
[----:B------:R-:W-:Y:S02]  /*48c0*/  IMAD.U32 R10, RZ, RZ, UR5 ;  /* 0x00000005ff0a7e24 */ /* 0x000fe4000f8e00ff */
[----:B------:R-:W-:Y:S03]  /*48d0*/  IMAD.U32 R11, RZ, RZ, UR4 ;  /* 0x00000004ff0b7e24 */ /* 0x000fe6000f8e00ff */
[----:B------:R-:W-:Y:S02]  /*48e0*/  @!P1 R2UR UR4, R10 ;  /* 0x000000000a0492ca */ /* 0x000fe400000e0000 */
[----:B------:R-:W-:Y:S11]  /*48f0*/  @!P1 R2UR UR5, R11 ;  /* 0x000000000b0592ca */ /* 0x000ff600000e0000 */
[----:B------:R-:W-:Y:S02]  /*4900*/  @!UPT UIADD3 URZ, UPT, UPT, URZ, URZ, URZ ;  /* 0x000000fffffff290 */ /* 0x000fe4000fffe0ff */
[----:B------:R2:W-:Y:S01]  /*4910*/  @!UP0 UTMALDG.3D [UR32], [UR4], desc[UR6] ;  /* 0x00000620040085b4 */ /* 0x0005e20008011000 */
[----:B------:R2:W-:Y:S01]  /*4920*/  @!P1 SYNCS.ARRIVE.TRANS64.RED.A0TR RZ, [UR21+0x30], R0 ;  /* 0x00003000ffff99a7 */ /* 0x0005e20008300415 */
[----:B------:R-:W-:Y:S01]  /*4930*/  SYNCS.ARRIVE.TRANS64.RED.A1T0 RZ, [UR40], RZ ;  /* 0x000000ffffff79a7 */ /* 0x000fe20008100428 */
[----:B------:R-:W3:Y:S02]  /*4940*/  SYNCS.PHASECHK.TRANS64.TRYWAIT P2, [UR21+0x58], R9 ;  /* 0x00005809ff0075a7 */ /* 0x000ee40008041115 */
[----:B--23--:R-:W-:Y:S05]  /*4950*/  @!P2 BRA `(.L_x_81) ;  /* 0x00000054000ca947 */ /* 0x00cfea0003800000 */
.L_x_161:
        /* <DEDUP_REMOVED lines=8> */
[----:B------:R-:W-:Y:S01]  /*49e0*/  @!UP0 UIADD3 UR24, UPT, UPT, UR21, 0x1200, URZ ;  /* 0x0000120015188890 */ /* 0x000fe2000fffe0ff */
[----:B------:R-:W-:Y:S01]  /*49f0*/  VOTEU.ALL UP0, P1 ;  /* 0x0000000000ff7886 */ /* 0x000fe20000800000 */
[----:B------:R-:W-:Y:S01]  /*4a00*/  UMOV UR27, UR35 ;  /* 0x00000023001b7c82 */ /* 0x000fe20008000000 */
[----:B------:R-:W-:Y:S02]  /*4a10*/  UMOV UR28, UR36 ;  /* 0x00000024001c7c82 */ /* 0x000fe40008000000 */
[----:B------:R-:W-:Y:S02]  /*4a20*/  IMAD.U32 R10, RZ, RZ, UR5 ;  /* 0x00000005ff0a7e24 */ /* 0x000fe4000f8e00ff */
[----:B------:R-:W-:Y:S02]  /*4a30*/  IMAD.U32 R11, RZ, RZ, UR4 ;  /* 0x00000004ff0b7e24 */ /* 0x000fe4000f8e00ff */
[----:B------:R-:W-:Y:S01]  /*4a40*/  @!P1 IMAD.X R6, RZ, RZ, R17, P0 ;  /* 0x000000ffff069224 */ /* 0x000fe200000e0611 */
        /* <DEDUP_REMOVED lines=8> */
.L_x_163:
[----:B------:R-:W-:Y:S01]  /*4ad0*/  @!P1 R2UR UR5, R8 ;  /* 0x00000000080592ca */ /* 0x000fe200000e0000 */
[----:B------:R-:W-:Y:S01]  /*4ae0*/  VOTEU.ALL UP0, P1 ;  /* 0x0000000000ff7886 */ /* 0x000fe20000800000 */
[----:B------:R-:W-:Y:S01]  /*4af0*/  @!P1 R2UR UR4, R6 ;  /* 0x00000000060492ca */ /* 0x000fe200000e0000 */
[----:B--2---:R-:W-:Y:S01]  /*4b00*/  @!P1 IMAD.MOV.U32 R0, RZ, RZ, 0x1000 ;  /* 0x00001000ff009424 */ /* 0x004fe200078e00ff */
[----:B------:R-:W-:Y:S01]  /*4b10*/  UMOV UR6, 0x0 ;  /* 0x0000000000067882 */ /* 0x000fe20000000000 */
[----:B------:R-:W-:Y:S01]  /*4b20*/  UMOV UR7, 0x10000000 ;  /* 0x1000000000077882 */ /* 0x000fe20000000000 */
[----:B------:R-:W-:Y:S01]  /*4b30*/  @!UP0 UIADD3 UR18, UPT, UPT, UR34, 0x80, URZ ;  /* 0x0000008022128890 */ /* 0x000fe2000fffe0ff */
[----:B------:R-:W-:Y:S01]  /*4b40*/  VIADD R14, R14, 0x1 ;  /* 0x000000010e0e7836 */ /* 0x000fe20000000000 */
[----:B------:R-:W-:Y:S01]  /*4b50*/  @!UP0 UIADD3 UR16, UPT, UPT, UR21, 0x2200, URZ ;  /* 0x0000220015108890 */ /* 0x000fe2000fffe0ff */
[----:B------:R-:W-:Y:S01]  /*4b60*/  VOTEU.ALL UP0, P1 ;  /* 0x0000000000ff7886 */ /* 0x000fe20000800000 */
[----:B------:R-:W-:Y:S01]  /*4b70*/  UMOV UR19, UR35 ;  /* 0x0000002300137c82 */ /* 0x000fe20008000000 */
[----:B------:R-:W-:Y:S02]  /*4b80*/  UMOV UR20, UR36 ;  /* 0x0000002400147c82 */ /* 0x000fe40008000000 */
        /* <DEDUP_REMOVED lines=10> */
.L_x_165:
[----:B------:R-:W-:Y:S01]  /*4c30*/  @!P1 IADD3 R6, P0, PT, R16, 0x580, RZ ;  /* 0x0000058010069810 */ /* 0x000fe20007f1e0ff */
[----:B------:R-:W-:Y:S01]  /*4c40*/  VOTEU.ALL UP0, P1 ;  /* 0x0000000000ff7886 */ /* 0x000fe20000800000 */
[----:B------:R-:W-:Y:S01]  /*4c50*/  UMOV UR6, 0x0 ;  /* 0x0000000000067882 */ /* 0x000fe20000000000 */
[----:B------:R-:W-:Y:S01]  /*4c60*/  UMOV UR7, 0x10000000 ;  /* 0x1000000000077882 */ /* 0x000fe20000000000 */
[----:B------:R-:W-:Y:S01]  /*4c70*/  @!P1 R2UR UR5, R6 ;  /* 0x00000000060592ca */ /* 0x000fe200000e0000 */
[----:B--2---:R-:W-:Y:S01]  /*4c80*/  @!P1 IMAD.X R0, RZ, RZ, R17, P0 ;  /* 0x000000ffff009224 */ /* 0x004fe200000e0611 */
[----:B------:R-:W-:Y:S01]  /*4c90*/  @!UP0 UIADD3 UR10, UPT, UPT, UR34, 0xc0, URZ ;  /* 0x000000c0220a8890 */ /* 0x000fe2000fffe0ff */
[----:B------:R-:W-:Y:S01]  /*4ca0*/  R2UR UR16, R87 ;  /* 0x00000000571072ca */ /* 0x000fe200000e0000 */
[----:B------:R-:W-:Y:S01]  /*4cb0*/  @!UP0 UIADD3 UR8, UPT, UPT, UR21, 0x3200, URZ ;  /* 0x0000320015088890 */ /* 0x000fe2000fffe0ff */
[----:B------:R-:W-:Y:S01]  /*4cc0*/  ISETP.NE.AND P0, PT, R14, 0x2, PT ;  /* 0x000000020e00780c */ /* 0x000fe20003f05270 */
[----:B------:R-:W-:Y:S01]  /*4cd0*/  @!UP0 UIADD3 UR9, UPT, UPT, UR21, 0x48, URZ ;  /* 0x0000004815098890 */ /* 0x000fe2000fffe0ff */
[----:B------:R-:W-:Y:S01]  /*4ce0*/  @!P1 R2UR UR4, R0 ;  /* 0x00000000000492ca */ /* 0x000fe200000e0000 */
[----:B------:R-:W-:Y:S01]  /*4cf0*/  VOTEU.ALL UP0, P1 ;  /* 0x0000000000ff7886 */ /* 0x000fe20000800000 */
[----:B------:R-:W-:Y:S01]  /*4d00*/  UMOV UR11, UR35 ;  /* 0x00000023000b7c82 */ /* 0x000fe20008000000 */
[----:B------:R-:W-:Y:S01]  /*4d10*/  UMOV UR12, UR36 ;  /* 0x00000024000c7c82 */ /* 0x000fe20008000000 */
[----:B------:R-:W-:Y:S01]  /*4d20*/  SEL R0, RZ, 0x1, P0 ;  /* 0x00000001ff007807 */ /* 0x000fe20000000000 */
[----:B------:R-:W-:Y:S01]  /*4d30*/  UPLOP3.LUT UP3, UPT, UPT, UPT, UPT, 0x80, 0x8 ;  /* 0x000000000008789c */ /* 0x000fe20003f6f070 */
[----:B------:R-:W-:Y:S01]  /*4d40*/  IMAD.U32 R8, RZ, RZ, UR5 ;  /* 0x00000005ff087e24 */ /* 0x000fe2000f8e00ff */
[----:B------:R-:W-:Y:S01]  /*4d50*/  LOP3.LUT R15, R15, 0x1, RZ, 0x3c, !PT ;  /* 0x000000010f0f7812 */ /* 0x000fe200078e3cff */
[----:B------:R-:W-:Y:S01]  /*4d60*/  UMOV UR36, UR29 ;  /* 0x0000001d00247c82 */ /* 0x000fe20008000000 */
[----:B------:R-:W-:Y:S01]  /*4d70*/  LOP3.LUT R13, R13, R0, RZ, 0x3c, !PT ;  /* 0x000000000d0d7212 */ /* 0x000fe200078e3cff */
[----:B------:R-:W-:Y:S01]  /*4d80*/  UIADD3 UR20, UPT, UPT, UR13, UR16, URZ ;  /* 0x000000100d147290 */ /* 0x000fe2000fffe0ff */
[----:B------:R-:W-:Y:S01]  /*4d90*/  SEL R14, R14, RZ, P0 ;  /* 0x000000ff0e0e7207 */ /* 0x000fe20000000000 */
[----:B------:R-:W-:Y:S01]  /*4da0*/  UIADD3 UR16, UPT, UPT, UR14, UR59, URZ ;  /* 0x0000003b0e107290 */ /* 0x000fe2000fffe0ff */
[----:B------:R-:W-:Y:S01]  /*4db0*/  IMAD.U32 R9, RZ, RZ, UR4 ;  /* 0x00000004ff097e24 */ /* 0x000fe2000f8e00ff */
[----:B------:R-:W-:Y:S04]  /*4dc0*/  @!P1 R2UR UR4, R8 ;  /* 0x00000000080492ca */ /* 0x000fe800000e0000 */
[----:B------:R-:W-:Y:S11]  /*4dd0*/  @!P1 R2UR UR5, R9 ;  /* 0x00000000090592ca */ /* 0x000ff600000e0000 */
[----:B------:R-:W-:Y:S02]  /*4de0*/  @!UPT UIADD3 URZ, UPT, UPT, URZ, URZ, URZ ;  /* 0x000000fffffff290 */ /* 0x000fe4000fffe0ff */
[----:B------:R2:W-:Y:S01]  /*4df0*/  @!UP0 UTMALDG.3D [UR8], [UR4], desc[UR6] ;  /* 0x00000608040085b4 */ /* 0x0005e20008011000 */
[----:B------:R2:W-:Y:S01]  /*4e00*/  @!P1 SYNCS.ARRIVE.TRANS64.RED.A0TR RZ, [UR21+0x48], R7 ;  /* 0x00004807ffff99a7 */ /* 0x0005e20008300415 */
[----:B------:R-:W-:Y:S01]  /*4e10*/  SYNCS.ARRIVE.TRANS64.RED.A1T0 RZ, [UR37], RZ ;  /* 0x000000ffffff79a7 */ /* 0x000fe20008100425 */
[----:B------:R-:W-:Y:S05]  /*4e20*/  BRA.U UP1, `(.L_x_84) ;  /* 0xfffffff101747547 */ /* 0x000fea000b83ffff */
[----:B------:R-:W-:-:S04]  /*4e30*/  SHF.L.U32 R3, R15, 0x1f, RZ ;  /* 0x0000001f0f037819 */ /* 0x000fc800000006ff */
[----:B------:R-:W3:Y:S02]  /*4e40*/  SYNCS.PHASECHK.TRANS64.TRYWAIT P0, [UR21+0x50], R3 ;  /* 0x00005003ff0075a7 */ /* 0x000ee40008001115 */
[----:B---3--:R-:W-:Y:S05]  /*4e50*/  @!P0 BRA `(.L_x_85) ;  /* 0x0000005000148947 */ /* 0x008fea0003800000 */
.L_x_167:
[----:B------:R-:W4:Y:S02]  /*4e60*/  SYNCS.PHASECHK.TRANS64.TRYWAIT P0, [UR21+0x58], R3 ;  /* 0x00005803ff0075a7 */ /* 0x000f240008001115 */
[----:B----4-:R-:W-:Y:S05]  /*4e70*/  @!P0 BRA `(.L_x_86) ;  /* 0x0000005000248947 */ /* 0x010fea0003800000 */
.L_x_169:
[----:B------:R-:W4:Y:S02]  /*4e80*/  SYNCS.PHASECHK.TRANS64.TRYWAIT P0, [UR21+0x60], R3 ;  /* 0x00006003ff0075a7 */ /* 0x000f240008001115 */
[----:B----4-:R-:W-:Y:S05]  /*4e90*/  @!P0 BRA `(.L_x_87) ;  /* 0x0000005000348947 */ /* 0x010fea0003800000 */
.L_x_171:
[----:B---3--:R-:W-:-:S07]  /*4ea0*/  MOV R0, UR21 ;  /* 0x0000001500007c02 */ /* 0x008fce0008000f00 */
.L_x_88:
[----:B---3--:R-:W-:-:S04]  /*4eb0*/  SHF.L.U32 R3, R15, 0x1f, RZ ;  /* 0x0000001f0f037819 */ /* 0x008fc800000006ff */
[----:B------:R3:W4:Y:S03]  /*4ec0*/  SYNCS.PHASECHK.TRANS64.TRYWAIT P0, [R0+URZ+0x68], R3 ;  /* 0x00006803000075a7 */ /* 0x00072600080011ff */
[----:B----4-:R-:W-:Y:S05]  /*4ed0*/  @!P0 NANOSLEEP.SYNCS 0x989680 ;  /* 0x009896800000895d */ /* 0x010fea0003900000 */
[----:B------:R-:W4:Y:S02]  /*4ee0*/  @!P0 SYNCS.PHASECHK.TRANS64 P0, [R0+URZ+0x68], R3 ;  /* 0x00006803000085a7 */ /* 0x000f2400080010ff */
[----:B-12-4-:R-:W-:Y:S05]  /*4ef0*/  @P0 EXIT ;  /* 0x000000000000094d */ /* 0x016fea0003800000 */
[----:B------:R-:W-:Y:S05]  /*4f00*/  BRA `(.L_x_88) ;  /* 0xfffffffc00e87947 */ /* 0x000fea000383ffff */
.L_x_73:
[----:B------:R-:W-:-:S06]  /*4f10*/  UISETP.GE.AND UP0, UPT, UR17, 0x4, UPT ;  /* 0x000000041100788c */ /* 0x000fcc000bf06270 */
[----:B------:R-:W-:-:S13]  /*4f20*/  PLOP3.LUT P0, PT, PT, PT, UP0, 0x80, 0x8 ;  /* 0x000000000008781c */ /* 0x000fda0003f0f008 */
[----:B-1----:R-:W-:Y:S05]  /*4f30*/  @!P0 EXIT ;  /* 0x000000000000894d */ /* 0x002fea0003800000 */
[----:B------:R-:W1:Y:S08]  /*4f40*/  S2UR UR4, SR_CgaCtaId ;  /* 0x00000000000479c3 */ /* 0x000e700000008800 */
[----:B------:R-:W-:Y:S01]  /*4f50*/  BAR.SYNC.DEFER_BLOCKING 0x6, 0xa0 ;  /* 0x0182800000007b1d */ /* 0x000fe20000010000 */
[C---:B------:R-:W-:Y:S01]  /*4f60*/  IMAD.SHL.U32 R7, R95.reuse, 0x40, RZ ;  /* 0x000000405f077824 */ /* 0x040fe200078e00ff */
[C---:B------:R-:W-:Y:S01]  /*4f70*/  LOP3.LUT R97, R95.reuse, 0x60, RZ, 0xc0, !PT ;  /* 0x000000605f617812 */ /* 0x040fe200078ec0ff */
[----:B------:R-:W-:-:S02]  /*4f80*/  IMAD.SHL.U32 R4, R95, 0x20, RZ ;  /* 0x000000205f047824 */ /* 0x000fc400078e00ff */
[----:B------:R-:W-:Y:S02]  /*4f90*/  HFMA2 R36, -RZ, RZ, 0, 0 ;  /* 0x00000000ff247431 */ /* 0x000fe400000001ff */
[----:B------:R-:W-:Y:S01]  /*4fa0*/  IMAD.SHL.U32 R6, R95, 0x2, RZ ;  /* 0x000000025f067824 */ /* 0x000fe200078e00ff */
[----:B------:R-:W-:Y:S01]  /*4fb0*/  UMOV UR44, 0x400 ;  /* 0x00000400002c7882 */ /* 0x000fe20000000000 */
[----:B------:R-:W2:Y:S01]  /*4fc0*/  LDC.64 R82, c[0x0][0x8b0] ;  /* 0x00022c00ff527b82 */ /* 0x000ea20000000a00 */
[----:B------:R-:W-:Y:S01]  /*4fd0*/  LOP3.LUT R5, R7, 0x180, RZ, 0xc0, !PT ;  /* 0x0000018007057812 */ /* 0x000fe200078ec0ff */
[----:B------:R-:W-:Y:S01]  /*4fe0*/  IMAD.U32 R37, R95, 0x10000, RZ ;  /* 0x000100005f257824 */ /* 0x000fe200078e00ff */
[----:B------:R-:W-:Y:S01]  /*4ff0*/  LOP3.LUT R4, R4, 0xc00, RZ, 0xc0, !PT ;  /* 0x00000c0004047812 */ /* 0x000fe200078ec0ff */
[----:B------:R-:W-:Y:S01]  /*5000*/  IMAD.MOV.U32 R94, RZ, RZ, RZ ;  /* 0x000000ffff5e7224 */ /* 0x000fe200078e00ff */
[----:B------:R-:W-:Y:S01]  /*5010*/  LOP3.LUT R6, R5, 0x20, R6, 0xf8, !PT ;  /* 0x0000002005067812 */ /* 0x000fe200078ef806 */
[----:B------:R-:W-:Y:S01]  /*5020*/  IMAD.SHL.U32 R5, R95, 0x8, RZ ;  /* 0x000000085f057824 */ /* 0x000fe200078e00ff */
[----:B------:R-:W-:Y:S01]  /*5030*/  LOP3.LUT R4, R4, 0x40, R7, 0xf8, !PT ;  /* 0x0000004004047812 */ /* 0x000fe200078ef807 */
[----:B------:R-:W3:Y:S01]  /*5040*/  LDC.64 R80, c[0x0][0x8a8] ;  /* 0x00022a00ff507b82 */ /* 0x000ee20000000a00 */
[----:B------:R-:W-:Y:S01]  /*5050*/  LOP3.LUT R37, R37, 0x600000, RZ, 0xc0, !PT ;  /* 0x0060000025257812 */ /* 0x000fe200078ec0ff */
[----:B------:R-:W-:Y:S01]  /*5060*/  IMAD.MOV.U32 R89, RZ, RZ, RZ ;  /* 0x000000ffff597224 */ /* 0x000fe200078e00ff */
[----:B------:R-:W-:-:S02]  /*5070*/  LOP3.LUT R95, R95, 0x2, RZ, 0xc0, !PT ;  /* 0x000000025f5f7812 */ /* 0x000fc400078ec0ff */
[----:B------:R-:W-:Y:S02]  /*5080*/  CS2R R92, SRZ ;  /* 0x00000000005c7805 */ /* 0x000fe4000001ff00 */
[----:B------:R-:W-:Y:S01]  /*5090*/  LOP3.LUT R5, R6, 0x30, R5, 0x78, !PT ;  /* 0x0000003006057812 */ /* 0x000fe200078e7805 */
[----:B------:R-:W4:Y:S01]  /*50a0*/  LDCU UR57, c[0x0][0x370] ;  /* 0x00006e00ff3977ac */ /* 0x000f220008000800 */
[----:B------:R-:W-:Y:S01]  /*50b0*/  LOP3.LUT R4, R4, 0x200, R7, 0xf8, !PT ;  /* 0x0000020004047812 */ /* 0x000fe200078ef807 */
[----:B------:R-:W-:Y:S01]  /*50c0*/  IMAD.MOV R90, RZ, RZ, -R95 ;  /* 0x000000ffff5a7224 */ /* 0x000fe200078e0a5f */
[----:B------:R-:W-:Y:S01]  /*50d0*/  MOV R91, RZ ;  /* 0x000000ff005b7202 */ /* 0x000fe20000000f00 */
[----:B-1----:R-:W-:Y:S01]  /*50e0*/  ULEA UR44, UR4, UR44, 0x18 ;  /* 0x0000002c042c7291 */ /* 0x002fe2000f8ec0ff */
[----:B------:R-:W-:Y:S01]  /*50f0*/  LOP3.LUT R84, R4, R5, RZ, 0xfc, !PT ;  /* 0x0000000504547212 */ /* 0x000fe200078efcff */
[----:B------:R-:W1:Y:S02]  /*5100*/  LDCU.64 UR62, c[0x0][0x348] ;  /* 0x00006900ff3e77ac */ /* 0x000e640008000a00 */
[----:B------:R-:W-:-:S02]  /*5110*/  UIADD3 UR4, UPT, UPT, UR44, 0x4200, URZ ;  /* 0x000042002c047890 */ /* 0x000fc4000fffe0ff */
[----:B------:R-:W-:-:S03]  /*5120*/  UIADD3 UR5, UPT, UPT, UR44, 0x200, URZ ;  /* 0x000002002c057890 */ /* 0x000fc6000fffe0ff */
[----:B------:R-:W4:Y:S01]  /*5130*/  LDS R0, [UR44+0x130] ;  /* 0x0001302cff007984 */ /* 0x000f220008000800 */
[----:B------:R-:W1:Y:S01]  /*5140*/  LDCU UR43, c[0x0][0xb0c] ;  /* 0x00016180ff2b77ac */ /* 0x000e620008000800 */
[----:B------:R-:W-:Y:S02]  /*5150*/  IMAD.U32 R96, RZ, RZ, UR4 ;  /* 0x00000004ff607e24 */ /* 0x000fe4000f8e00ff */
[----:B------:R-:W-:Y:S01]  /*5160*/  IMAD.U32 R98, RZ, RZ, UR5 ;  /* 0x00000005ff627e24 */ /* 0x000fe2000f8e00ff */
[----:B------:R-:W1:Y:S01]  /*5170*/  LDCU UR39, c[0x0][0xb30] ;  /* 0x00016600ff2777ac */ /* 0x000e620008000800 */
[----:B------:R-:W1:Y:S01]  /*5180*/  LDCU.64 UR46, c[0x0][0x888] ;  /* 0x00011100ff2e77ac */ /* 0x000e620008000a00 */
[----:B------:R-:W1:Y:S01]  /*5190*/  LDCU.64 UR40, c[0x0][0xb28] ;  /* 0x00016500ff2877ac */ /* 0x000e620008000a00 */
[----:B------:R-:W1:Y:S01]  /*51a0*/  LDCU.64 UR60, c[0x0][0x890] ;  /* 0x00011200ff3c77ac */ /* 0x000e620008000a00 */
[----:B------:R-:W1:Y:S01]  /*51b0*/  LDCU.128 UR52, c[0x0][0xb10] ;  /* 0x00016200ff3477ac */ /* 0x000e620008000c00 */
[----:B------:R-:W1:Y:S02]  /*51c0*/  LDCU UR56, c[0x0][0x374] ;  /* 0x00006e80ff3877ac */ /* 0x000e640008000800 */
[----:B-1234-:R-:W-:-:S07]  /*51d0*/  IMAD.IADD R37, R0, 0x1, R37 ;  /* 0x0000000100257824 */ /* 0x01efce00078e0225 */
.L_x_130:
[C---:B------:R-:W-:Y:S02]  /*51e0*/  LEA R3, R89.reuse, UR44, 0x3 ;  /* 0x0000002c59037c11 */ /* 0x040fe4000f8e18ff */
[----:B------:R-:W-:Y:S02]  /*51f0*/  SHF.L.U32 R0, R92, 0x1f, RZ ;  /* 0x0000001f5c007819 */ /* 0x000fe400000006ff */
[----:B------:R-:W-:Y:S02]  /*5200*/  LEA R5, R89, UR44, 0x4 ;  /* 0x0000002c59057c11 */ /* 0x000fe4000f8e20ff */
[----:B-1----:R-:W1:Y:S02]  /*5210*/  SYNCS.PHASECHK.TRANS64.TRYWAIT P0, [R3+URZ+0x80], R0 ;  /* 0x00008000030075a7 */ /* 0x002e6400080011ff */
[----:B-1----:R-:W-:Y:S05]  /*5220*/  @!P0 BRA `(.L_x_89) ;  /* 0x0000004c00688947 */ /* 0x002fea0003800000 */
.L_x_172:
        /* <DEDUP_REMOVED lines=11> */
[----:B------:R-:W-:Y:S01]  /*52e0*/  PLOP3.LUT P0, PT, PT, PT, UP1, 0x80, 0x8 ;  /* 0x000000000008781c */ /* 0x000fe20003f0f018 */
[----:B------:R-:W-:Y:S11]  /*52f0*/  UP2UR UR45, UPR, URZ, 0x2 ;  /* 0x00000002ff2d7883 */ /* 0x000ff60008000000 */
[----:B------:R-:W-:Y:S01]  /*5300*/  @!UPT UIADD3 URZ, UPT, UPT, URZ, URZ, URZ ;  /* 0x000000fffffff290 */ /* 0x000fe2000fffe0ff */
[----:B-1----:R-:W-:Y:S02]  /*5310*/  @P0 SHF.R.U32.HI R0, RZ, 0x10, R5 ;  /* 0x00000010ff000819 */ /* 0x002fe40000011605 */
        /* <DEDUP_REMOVED lines=12> */
[----:B------:R-:W2:Y:S01]  /*53e0*/  LDCU UR12, c[0x0][0xb20] ;  /* 0x00016400ff0c77ac */ /* 0x000ea20008000800 */
[----:B------:R-:W-:Y:S02]  /*53f0*/  UIMAD.WIDE.U32 UR4, UR56, UR55, URZ ;  /* 0x00000037380472a5 */ /* 0x000fe4000f8e00ff */
[----:B------:R-:W-:Y:S02]  /*5400*/  UIMAD.WIDE.U32 UR6, UR57, UR52, URZ ;  /* 0x00000034390672a5 */ /* 0x000fe4000f8e00ff */
[----:B------:R-:W-:Y:S02]  /*5410*/  UISETP.NE.AND UP0, UPT, UR54, 0x1, UPT ;  /* 0x000000013600788c */ /* 0x000fe4000bf05270 */
[----:B------:R-:W-:Y:S02]  /*5420*/  UIMAD.WIDE.U32 UR8, UR37, UR55, URZ ;  /* 0x00000037250872a5 */ /* 0x000fe4000f8e00ff */
[----:B------:R-:W-:Y:S02]  /*5430*/  UIMAD.WIDE.U32 UR10, UR38, UR52, URZ ;  /* 0x00000034260a72a5 */ /* 0x000fe4000f8e00ff */
[----:B------:R-:W-:Y:S02]  /*5440*/  UISETP.NE.AND UP1, UPT, UR43, 0x1, UPT ;  /* 0x000000012b00788c */ /* 0x000fe4000bf25270 */
[----:B------:R-:W-:Y:S01]  /*5450*/  UISETP.NE.AND UP2, UPT, UR42, 0x1, UPT ;  /* 0x000000012a00788c */ /* 0x000fe2000bf45270 */
[----:B------:R-:W-:Y:S02]  /*5460*/  UMOV UR4, UR5 ;  /* 0x0000000500047c82 */ /* 0x000fe40008000000 */
[----:B--2---:R-:W-:Y:S03]  /*5470*/  USHF.R.U32.HI UR5, URZ, UR12, UR4 ;  /* 0x0000000cff057299 */ /* 0x004fe60008011604 */
[----:B------:R-:W-:Y:S02]  /*5480*/  UMOV UR4, UR7 ;  /* 0x0000000700047c82 */ /* 0x000fe40008000000 */
[----:B------:R-:W-:Y:S02]  /*5490*/  USHF.R.U32.HI UR7, URZ, UR53, UR4 ;  /* 0x00000035ff077299 */ /* 0x000fe40008011604 */
[----:B------:R-:W-:Y:S02]  /*54a0*/  USEL UR4, UR56, UR5, !UP0 ;  /* 0x0000000538047287 */ /* 0x000fe4000c000000 */
[----:B------:R-:W-:Y:S01]  /*54b0*/  USEL UR7, UR57, UR7, !UP1 ;  /* 0x0000000739077287 */ /* 0x000fe2000c800000 */
[----:B------:R-:W-:Y:S01]  /*54c0*/  UMOV UR5, UR9 ;  /* 0x0000000900057c82 */ /* 0x000fe20008000000 */
[----:B------:R-:W-:Y:S02]  /*54d0*/  UIMAD.WIDE.U32 UR8, UR4, UR40, URZ ;  /* 0x00000028040872a5 */ /* 0x000fe4000f8e00ff */
[----:B------:R-:W-:Y:S03]  /*54e0*/  USHF.R.U32.HI UR6, URZ, UR12, UR5 ;  /* 0x0000000cff067299 */ /* 0x000fe60008011605 */
[----:B------:R-:W-:Y:S01]  /*54f0*/  UMOV UR5, UR11 ;  /* 0x0000000b00057c82 */ /* 0x000fe20008000000 */
[----:B------:R-:W-:Y:S02]  /*5500*/  UIMAD.WIDE.U32 UR10, UR7, UR40, URZ ;  /* 0x00000028070a72a5 */ /* 0x000fe4000f8e00ff */
[----:B------:R-:W-:Y:S02]  /*5510*/  USHF.R.U32.HI UR12, URZ, UR53, UR5 ;  /* 0x00000035ff0c7299 */ /* 0x000fe40008011605 */
[----:B------:R-:W-:Y:S01]  /*5520*/  USEL UR6, UR37, UR6, !UP0 ;  /* 0x0000000625067287 */ /* 0x000fe2000c000000 */
[----:B------:R-:W-:Y:S02]  /*5530*/  UMOV UR5, UR9 ;  /* 0x0000000900057c82 */ /* 0x000fe40008000000 */
[----:B------:R-:W-:Y:S01]  /*5540*/  UMOV UR10, UR11 ;  /* 0x0000000b000a7c82 */ /* 0x000fe20008000000 */
[----:B------:R-:W-:Y:S02]  /*5550*/  @UP2 USHF.R.U32.HI UR4, URZ, UR41, UR5 ;  /* 0x00000029ff042299 */ /* 0x000fe40008011605 */
[----:B------:R-:W-:Y:S02]  /*5560*/  @UP2 USHF.R.U32.HI UR7, URZ, UR41, UR10 ;  /* 0x00000029ff072299 */ /* 0x000fe4000801160a */
[----:B------:R-:W-:Y:S02]  /*5570*/  UIMAD UR4, UR42, UR4, URZ ;  /* 0x000000042a0472a4 */ /* 0x000fe4000f8e02ff */
        /* <DEDUP_REMOVED lines=8> */
[----:B------:R-:W-:Y:S02]  /*5600*/  USEL UR11, UR6, UR4, !UP2 ;  /* 0x00000004060b7287 */ /* 0x000fe4000d000000 */
[----:B------:R-:W-:Y:S02]  /*5610*/  UIADD3 UR8, UPT, UPT, -UR5, URZ, URZ ;  /* 0x000000ff05087290 */ /* 0x000fe4000fffe1ff */
[----:B------:R-:W-:Y:S01]  /*5620*/  UIADD3 UR10, UPT, UPT, -UR11, URZ, URZ ;  /* 0x000000ff0b0a7290 */ /* 0x000fe2000fffe1ff */
[----:B------:R-:W-:Y:S01]  /*5630*/  @!UP0 UMOV UR4, UR9 ;  /* 0x0000000900048c82 */ /* 0x000fe20008000000 */
[----:B------:R-:W-:Y:S02]  /*5640*/  UIADD3 UR9, UPT, UPT, -UR6, URZ, URZ ;  /* 0x000000ff06097290 */ /* 0x000fe4000fffe1ff */
[----:B------:R-:W-:Y:S02]  /*5650*/  @!UP0 USHF.R.U32.HI UR4, URZ, UR41, UR4 ;  /* 0x00000029ff048299 */ /* 0x000fe40008011604 */
[----:B------:R-:W-:Y:S02]  /*5660*/  UIMAD UR10, UR42, UR10, UR6 ;  /* 0x0000000a2a0a72a4 */ /* 0x000fe4000f8e0206 */
[----:B------:R-:W-:Y:S04]  /*5670*/  @!UP0 USEL UR4, UR5, UR4, !UP2 ;  /* 0x0000000405048287 */ /* 0x000fe8000d000000 */
[----:B------:R-:W-:Y:S02]  /*5680*/  @!UP0 UIMAD UR10, UR7, UR10, UR4 ;  /* 0x0000000a070a82a4 */ /* 0x000fe4000f8e0204 */
[----:B------:R-:W-:Y:S02]  /*5690*/  @!UP0 UIADD3 UR11, UPT, UPT, UR11, -UR4, URZ ;  /* 0x800000040b0b8290 */ /* 0x000fe4000fffe0ff */
[----:B------:R-:W-:Y:S02]  /*56a0*/  UIMAD UR7, UR43, UR8, UR38 ;  /* 0x000000082b0772a4 */ /* 0x000fe4000f8e0226 */
[----:B------:R-:W-:Y:S02]  /*56b0*/  @!UP0 UIMAD UR6, UR11, UR42, UR5 ;  /* 0x0000002a0b0682a4 */ /* 0x000fe4000f8e0205 */
[----:B------:R-:W-:Y:S01]  /*56c0*/  UIMAD UR4, UR54, UR9, UR37 ;  /* 0x00000009360472a4 */ /* 0x000fe2000f8e0225 */
[----:B------:R-:W-:Y:S02]  /*56d0*/  @!UP0 UMOV UR5, UR10 ;  /* 0x0000000a00058c82 */ /* 0x000fe40008000000 */
[----:B------:R-:W-:Y:S02]  /*56e0*/  UIMAD UR38, UR5, UR43, UR7 ;  /* 0x0000002b052672a4 */ /* 0x000fe4000f8e0207 */
[----:B------:R-:W-:Y:S11]  /*56f0*/  UIMAD UR37, UR6, UR54, UR4 ;  /* 0x00000036062572a4 */ /* 0x000ff6000f8e0204 */
[----:B------:R-:W-:Y:S01]  /*5700*/  @!UPT UIADD3 URZ, UPT, UPT, URZ, URZ, URZ ;  /* 0x000000fffffff290 */ /* 0x000fe2000fffe0ff */
.L_x_90:
[----:B------:R-:W-:Y:S01]  /*5710*/  UISETP.NE.AND UP0, UPT, UR39, 0x1, UPT ;  /* 0x000000012700788c */ /* 0x000fe2000bf05270 */
[----:B------:R-:W-:Y:S01]  /*5720*/  IADD3 R89, PT, PT, R89, 0x1, RZ ;  /* 0x0000000159597810 */ /* 0x000fe20007ffe0ff */
[----:B------:R-:W-:Y:S02]  /*5730*/  UIADD3 UR11, UPT, UPT, UR44, 0x200, URZ ;  /* 0x000002002c0b7890 */ /* 0x000fe4000fffe0ff */
[----:B------:R-:W-:Y:S02]  /*5740*/  USHF.L.U32 UR50, UR16, 0x6, URZ ;  /* 0x0000000610327899 */ /* 0x000fe400080006ff */
[----:B------:R-:W-:Y:S05]  /*5750*/  USHF.L.U32 UR49, UR20, 0x8, URZ ;  /* 0x0000000814317899 */ /* 0x000fea00080006ff */
[----:B------:R-:W2:Y:S01]  /*5760*/  @!UP0 LDCU.128 UR12, c[0x0][0xb10] ;  /* 0x00016200ff0c87ac */ /* 0x000ea20008000c00 */
[----:B------:R-:W3:Y:S01]  /*5770*/  @!UP0 LDCU UR5, c[0x0][0xb0c] ;  /* 0x00016180ff0587ac */ /* 0x000ee20008000800 */
[----:B------:R-:W4:Y:S01]  /*5780*/  @!UP0 LDCU UR10, c[0x0][0xb20] ;  /* 0x00016400ff0a87ac */ /* 0x000f220008000800 */
[----:B--2---:R-:W-:Y:S02]  /*5790*/  UIMAD.WIDE.U32 UR8, UR38, UR12, URZ ;  /* 0x0000000c260872a5 */ /* 0x004fe4000f8e00ff */
[----:B------:R-:W-:Y:S02]  /*57a0*/  UIMAD.WIDE.U32 UR6, UR37, UR15, URZ ;  /* 0x0000000f250672a5 */ /* 0x000fe4000f8e00ff */
[----:B------:R-:W-:Y:S03]  /*57b0*/  @!UP0 UISETP.NE.AND UP1, UPT, UR14, 0x1, UPT ;  /* 0x000000010e00888c */ /* 0x000fe6000bf25270 */
[----:B------:R-:W-:Y:S01]  /*57c0*/  @!UP0 UMOV UR4, UR9 ;  /* 0x0000000900048c82 */ /* 0x000fe20008000000 */
[----:B---3--:R-:W-:Y:S02]  /*57d0*/  @!UP0 UISETP.NE.AND UP2, UPT, UR5, 0x1, UPT ;  /* 0x000000010500888c */ /* 0x008fe4000bf45270 */
[----:B------:R-:W-:Y:S01]  /*57e0*/  @!UP0 USHF.R.U32.HI UR4, URZ, UR13, UR4 ;  /* 0x0000000dff048299 */ /* 0x000fe20008011604 */
[----:B------:R-:W-:Y:S02]  /*57f0*/  @!UP0 UMOV UR6, UR7 ;  /* 0x0000000700068c82 */ /* 0x000fe40008000000 */
[----:B----4-:R-:W-:Y:S02]  /*5800*/  @!UP0 USHF.R.U32.HI UR6, URZ, UR10, UR6 ;  /* 0x0000000aff068299 */ /* 0x010fe40008011606 */
[----:B------:R-:W-:Y:S02]  /*5810*/  @!UP0 USEL UR7, UR38, UR4, !UP2 ;  /* 0x0000000426078287 */ /* 0x000fe4000d000000 */
[----:B------:R-:W-:Y:S04]  /*5820*/  @!UP0 USEL UR6, UR37, UR6, !UP1 ;  /* 0x0000000625068287 */ /* 0x000fe8000c800000 */
[----:B------:R-:W-:Y:S02]  /*5830*/  @!UP0 UIADD3 UR4, UPT, UPT, -UR7, UR6, URZ ;  /* 0x0000000607048290 */ /* 0x000fe4000fffe1ff */
[----:B------:R-:W-:Y:S02]  /*5840*/  @!UP0 UIADD3 UR6, UPT, UPT, UR7, -UR6, URZ ;  /* 0x8000000607068290 */ /* 0x000fe4000fffe0ff */
[----:B------:R-:W-:Y:S02]  /*5850*/  @!UP0 UIMAD UR38, UR4, UR5, UR38 ;  /* 0x00000005042682a4 */ /* 0x000fe4000f8e0226 */
[----:B------:R-:W-:Y:S02]  /*5860*/  @!UP0 UIMAD UR37, UR6, UR14, UR37 ;  /* 0x0000000e062582a4 */ /* 0x000fe4000f8e0225 */
[----:B------:R-:W-:Y:S09]  /*5870*/  ULOP3.LUT UP0, URZ, UR11, 0x1b0, URZ, 0xc0, !UPT ;  /* 0x000001b00bff7892 */ /* 0x000ff2000f80c0ff */
[----:B------:R-:W-:Y:S05]  /*5880*/  BRA.U !UP0, `(.L_x_91) ;  /* 0x0000000108407547 */ /* 0x000fea000b800000 */
[----:B------:R-:W2:Y:S01]  /*5890*/  LDCU.64 UR8, c[0x4][0x88] ;  /* 0x01001100ff0877ac */ /* 0x000ea20008000a00 */
[----:B------:R-:W-:Y:S01]  /*58a0*/  MOV R3, 0x0 ;  /* 0x0000000000037802 */ /* 0x000fe20000000f00 */
[----:B------:R-:W-:Y:S02]  /*58b0*/  HFMA2 R12, -RZ, RZ, 0, 5.9604644775390625e-08 ;  /* 0x00000001ff0c7431 */ /* 0x000fe400000001ff */
[----:B------:R-:W-:Y:S02]  /*58c0*/  IMAD.MOV.U32 R8, RZ, RZ, 0x70 ;  /* 0x00000070ff087424 */ /* 0x000fe400078e00ff */
[----:B------:R-:W-:Y:S01]  /*58d0*/  IMAD.MOV.U32 R13, RZ, RZ, RZ ;  /* 0x000000ffff0d7224 */ /* 0x000fe200078e00ff */
[----:B------:R-:W3:Y:S01]  /*58e0*/  LDCU.64 UR6, c[0x4][0x90] ;  /* 0x01001200ff0677ac */ /* 0x000ee20008000a00 */
[----:B------:R-:W4:Y:S01]  /*58f0*/  LDC.64 R2, c[0x4][R3] ;  /* 0x0100000003027b82 */ /* 0x000f220000000a00 */
[----:B------:R-:W1:Y:S01]  /*5900*/  LDCU.64 UR4, c[0x4][0x8] ;  /* 0x01000100ff0477ac */ /* 0x000e620008000a00 */
[----:B--2---:R-:W-:Y:S01]  /*5910*/  MOV R5, UR9 ;  /* 0x0000000900057c02 */ /* 0x004fe20008000f00 */
[----:B------:R-:W-:Y:S01]  /*5920*/  IMAD.U32 R4, RZ, RZ, UR8 ;  /* 0x00000008ff047e24 */ /* 0x000fe2000f8e00ff */
[----:B---3--:R-:W-:Y:S01]  /*5930*/  MOV R7, UR7 ;  /* 0x0000000700077c02 */ /* 0x008fe20008000f00 */
[----:B------:R-:W-:Y:S01]  /*5940*/  IMAD.U32 R6, RZ, RZ, UR6 ;  /* 0x00000006ff067e24 */ /* 0x000fe2000f8e00ff */
[----:B-1----:R-:W-:Y:S01]  /*5950*/  MOV R11, UR5 ;  /* 0x00000005000b7c02 */ /* 0x002fe20008000f00 */
[----:B------:R-:W-:Y:S02]  /*5960*/  IMAD.U32 R10, RZ, RZ, UR4 ;  /* 0x00000004ff0a7e24 */ /* 0x000fe4000f8e00ff */
[----:B------:R-:W-:Y:S07]  /*5970*/  LEPC R20, `(.L_x_91) ;  /* 0x000000001014794e */ /* 0x000fee0000000000 */
[----:B----45:R-:W-:Y:S05]  /*5980*/  CALL.ABS.NOINC R2 ;  /* 0x0000000002007343 */ /* 0x030fea0003c00000 */
.L_x_91:
[----:B------:R-:W-:Y:S01]  /*5990*/  LOP3.LUT P0, RZ, R96, 0x1b0, RZ, 0xc0, !PT ;  /* 0x000001b060ff7812 */ /* 0x000fe2000780c0ff */
[----:B------:R-:W-:Y:S11]  /*59a0*/  BSSY.RECONVERGENT B6, `(.L_x_92) ;  /* 0x0000013000067945 */ /* 0x000ff60003800200 */
[----:B------:R-:W-:Y:S01]  /*59b0*/  @!UPT UIADD3 URZ, UPT, UPT, URZ, URZ, URZ ;  /* 0x000000fffffff290 */ /* 0x000fe2000fffe0ff */
[----:B------:R-:W-:Y:S05]  /*59c0*/  @!P0 BRA `(.L_x_93) ;  /* 0x0000000000408947 */ /* 0x000fea0003800000 */
        /* <DEDUP_REMOVED lines=16> */
.L_x_93:
[----:B------:R-:W-:Y:S05]  /*5ad0*/  BSYNC.RECONVERGENT B6 ;  /* 0x0000000000067941 */ /* 0x000fea0003800200 */
.L_x_92:
[----:B------:R-:W-:Y:S01]  /*5ae0*/  R2UR UR4, R88 ;  /* 0x00000000580472ca */ /* 0x000fe200000e0000 */
[----:B------:R-:W-:Y:S01]  /*5af0*/  UISETP.NE.U32.AND UP0, UPT, UR60, URZ, UPT ;  /* 0x000000ff3c00728c */ /* 0x000fe2000bf05070 */
[----:B------:R-:W-:Y:S02]  /*5b00*/  ISETP.NE.U32.AND P4, PT, R82, RZ, PT ;  /* 0x000000ff5200720c */ /* 0x000fe40003f85070 */
[----:B------:R-:W-:Y:S01]  /*5b10*/  ISETP.NE.U32.AND P2, PT, RZ, UR46, PT ;  /* 0x0000002eff007c0c */ /* 0x000fe2000bf45070 */
[----:B------:R-:W-:Y:S01]  /*5b20*/  UISETP.NE.AND.EX UP1, UPT, UR61, URZ, UPT, UP0 ;  /* 0x000000ff3d00728c */ /* 0x000fe2000bf25300 */
[----:B------:R-:W-:Y:S01]  /*5b30*/  ISETP.NE.AND.EX P4, PT, R83, RZ, PT, P4 ;  /* 0x000000ff5300720c */ /* 0x000fe20003f85340 */
[----:B------:R-:W-:Y:S01]  /*5b40*/  UPLOP3.LUT UP0, UPT, UPT, UPT, UPT, 0x40, 0x4 ;  /* 0x000000000004789c */ /* 0x000fe20003f0e870 */
[----:B------:R-:W-:Y:S05]  /*5b50*/  ISETP.NE.AND.EX P2, PT, RZ, UR47, PT, P2 ;  /* 0x0000002fff007c0c */ /* 0x000fea000bf45320 */
[----:B------:R-:W-:Y:S06]  /*5b60*/  UISETP.NE.AND UP2, UPT, UR4, URZ, UPT ;  /* 0x000000ff0400728c */ /* 0x000fec000bf45270 */
[----:B------:R-:W-:Y:S05]  /*5b70*/  PLOP3.LUT P1, PT, PT, PT, UP2, 0x80, 0x8 ;  /* 0x000000000008781c */ /* 0x000fea0003f2f028 */
[----:B------:R-:W-:Y:S06]  /*5b80*/  @UP2 UPLOP3.LUT UP0, UPT, UPT, UPT, UP1, 0x80, 0x8 ;  /* 0x000000000008289c */ /* 0x000fec0003f0f010 */
[----:B------:R-:W-:Y:S01]  /*5b90*/  PLOP3.LUT P0, PT, PT, PT, UP0, 0x80, 0x8 ;  /* 0x000000000008781c */ /* 0x000fe20003f0f008 */
[----:B------:R-:W-:Y:S01]  /*5ba0*/  @!UPT UIADD3 URZ, UPT, UPT, URZ, URZ, URZ ;  /* 0x000000fffffff290 */ /* 0x000fe2000fffe0ff */
[----:B------:R-:W-:Y:S11]  /*5bb0*/  BRA.U !UP1, `(.L_x_94) ;  /* 0x00000001093c7547 */ /* 0x000ff6000b800000 */
[----:B------:R-:W-:Y:S01]  /*5bc0*/  UISETP.NE.U32.AND UP0, UPT, UR46, URZ, UPT ;  /* 0x000000ff2e00728c */ /* 0x000fe2000bf05070 */
[----:B-1----:R-:W-:Y:S01]  /*5bd0*/  HFMA2 R0, -RZ, RZ, 0, 5.9604644775390625e-08 ;  /* 0x00000001ff007431 */ /* 0x002fe200000001ff */
[----:B------:R-:W1:Y:S01]  /*5be0*/  LDCU.64 UR8, c[0x0][0x358] ;  /* 0x00006b00ff0877ac */ /* 0x000e620008000a00 */
[----:B------:R-:W-:Y:S01]  /*5bf0*/  IMAD.MOV.U32 R85, RZ, RZ, 0x1 ;  /* 0x00000001ff557424 */ /* 0x000fe200078e00ff */
[----:B------:R-:W-:Y:S06]  /*5c00*/  UISETP.NE.AND.EX UP0, UPT, UR47, URZ, UPT, UP0 ;  /* 0x000000ff2f00728c */ /* 0x000fec000bf05300 */
[----:B------:R-:W-:Y:S05]  /*5c10*/  PLOP3.LUT P3, PT, PT, PT, UP0, 0x80, 0x8 ;  /* 0x000000000008781c */ /* 0x000fea0003f6f008 */
[----:B------:R-:W2:Y:S01]  /*5c20*/  @UP0 LDCU.64 UR4, c[0x0][0x888] ;  /* 0x00011100ff0407ac */ /* 0x000ea20008000a00 */
[----:B------:R-:W-:Y:S07]  /*5c30*/  @UP0 UIMAD UR6, UR36, UR60, URZ ;  /* 0x0000003c240602a4 */ /* 0x000fee000f8e02ff */
[----:B------:R-:W-:Y:S01]  /*5c40*/  @!P3 PRMT R85, R0, 0x7610, R85 ;  /* 0x000076100055b816 */ /* 0x000fe20000000055 */
[----:B--2---:R-:W-:Y:S06]  /*5c50*/  @UP0 UIMAD.WIDE UR4, UR6, 0x4, UR4 ;  /* 0x00000004060408a5 */ /* 0x004fec000f8e0204 */
[----:B------:R-:W-:Y:S01]  /*5c60*/  IMAD.U32 R2, RZ, RZ, UR4 ;  /* 0x00000004ff027e24 */ /* 0x000fe2000f8e00ff */
[----:B------:R-:W-:Y:S04]  /*5c70*/  MOV R3, UR5 ;  /* 0x0000000500037c02 */ /* 0x000fe80008000f00 */
[----:B------:R-:W2:Y:S01]  /*5c80*/  @!UP0 LDCU UR4, c[0x0][0x880] ;  /* 0x00011000ff0487ac */ /* 0x000ea20008000800 */
[----:B-1---5:R3:W5:Y:S02]  /*5c90*/  @P3 LDG.E R41, desc[UR8][R2.64] ;  /* 0x0000000802293981 */ /* 0x022764000c1e1900 */
[----:B--23--:R-:W-:Y:S02]  /*5ca0*/  @!P3 IMAD.U32 R41, RZ, RZ, UR4 ;  /* 0x00000004ff29be24 */ /* 0x00cfe4000f8e00ff */
.L_x_94:
[----:B------:R-:W-:Y:S05]  /*5cb0*/  @!P4 BRA `(.L_x_95) ;  /* 0x000000000024c947 */ /* 0x000fea0003800000 */
[----:B------:R-:W-:Y:S01]  /*5cc0*/  ISETP.NE.U32.AND P3, PT, R80, RZ, PT ;  /* 0x000000ff5000720c */ /* 0x000fe20003f65070 */
[----:B------:R-:W2:Y:S03]  /*5cd0*/  LDCU.64 UR4, c[0x0][0x358] ;  /* 0x00006b00ff0477ac */ /* 0x000ea60008000a00 */
[----:B------:R-:W-:Y:S11]  /*5ce0*/  ISETP.NE.AND.EX P3, PT, R81, RZ, PT, P3 ;  /* 0x000000ff5100720c */ /* 0x000ff60003f65330 */
[----:B------:R-:W-:Y:S02]  /*5cf0*/  @!UPT UIADD3 URZ, UPT, UPT, URZ, URZ, URZ ;  /* 0x000000fffffff290 */ /* 0x000fe4000fffe0ff */
[----:B------:R-:W3:Y:S01]  /*5d00*/  @P3 LDC.64 R2, c[0x0][0x8a8] ;  /* 0x00022a00ff023b82 */ /* 0x000ee20000000a00 */
[----:B-1----:R-:W-:Y:S04]  /*5d10*/  @P3 IMAD R0, R82, UR36, RZ ;  /* 0x0000002452003c24 */ /* 0x002fe8000f8e02ff */
[----:B---3--:R-:W-:Y:S05]  /*5d20*/  @P3 IMAD.WIDE R2, R0, 0x4, R2 ;  /* 0x0000000400023825 */ /* 0x008fea00078e0202 */
[----:B--2--5:R2:W5:Y:S02]  /*5d30*/  @P3 LDG.E R38, desc[UR4][R2.64] ;  /* 0x0000000402263981 */ /* 0x024564000c1e1900 */
[----:B--2---:R-:W3:Y:S02]  /*5d40*/  @!P3 LDC R38, c[0x0][0x8a0] ;  /* 0x00022800ff26bb82 */ /* 0x004ee40000000800 */
.L_x_95:
[----:B-----5:R-:W-:Y:S01]  /*5d50*/  FSETP.NEU.AND P4, PT, R41, RZ, PT ;  /* 0x000000ff2900720b */ /* 0x020fe20003f8d000 */
[----:B------:R-:W-:Y:S01]  /*5d60*/  BSSY B1, `(.L_x_96) ;  /* 0x0000042000017945 */ /* 0x000fe20003800000 */
[----:B------:R-:W-:Y:S01]  /*5d70*/  SEL R6, RZ, 0xffffffff, P2 ;  /* 0xffffffffff067807 */ /* 0x000fe20001000000 */
[----:B------:R-:W-:Y:S01]  /*5d80*/  IMAD.MOV.U32 R100, RZ, RZ, 0x1 ;  /* 0x00000001ff647424 */ /* 0x000fe200078e00ff */
[----:B------:R-:W-:Y:S02]  /*5d90*/  LOP3.LUT P3, RZ, R85, 0xff, RZ, 0xc0, !PT ;  /* 0x000000ff55ff7812 */ /* 0x000fe4000786c0ff */
[----:B------:R-:W-:Y:S02]  /*5da0*/  CS2R R78, SRZ ;  /* 0x00000000004e7805 */ /* 0x000fe4000001ff00 */
[----:B------:R-:W-:Y:S02]  /*5db0*/  @P1 SEL R3, RZ, 0xffffffff, P4 ;  /* 0xffffffffff031807 */ /* 0x000fe40002000000 */
[----:B------:R-:W-:Y:S02]  /*5dc0*/  CS2R R76, SRZ ;  /* 0x00000000004c7805 */ /* 0x000fe4000001ff00 */
[----:B------:R-:W-:Y:S02]  /*5dd0*/  LEA R2, R93, UR44, 0x3 ;  /* 0x0000002c5d027c11 */ /* 0x000fe4000f8e18ff */
[----:B------:R-:W-:Y:S02]  /*5de0*/  CS2R R74, SRZ ;  /* 0x00000000004a7805 */ /* 0x000fe4000001ff00 */
[----:B------:R-:W-:Y:S02]  /*5df0*/  @P0 SEL R3, R6, R3, !P3 ;  /* 0x0000000306030207 */ /* 0x000fe40005800000 */
[----:B------:R-:W-:Y:S02]  /*5e00*/  CS2R R72, SRZ ;  /* 0x0000000000487805 */ /* 0x000fe4000001ff00 */
[----:B------:R-:W-:Y:S02]  /*5e10*/  LEA R71, R36, UR44, 0x3 ;  /* 0x0000002c24477c11 */ /* 0x000fe4000f8e18ff */
[----:B------:R-:W-:Y:S02]  /*5e20*/  @P1 LOP3.LUT R3, R3, 0x1, RZ, 0xc0, !PT ;  /* 0x0000000103031812 */ /* 0x000fe400078ec0ff */
[----:B------:R-:W-:Y:S02]  /*5e30*/  SHF.L.U32 R4, R94, 0x1f, RZ ;  /* 0x0000001f5e047819 */ /* 0x000fe400000006ff */
[----:B------:R-:W-:Y:S02]  /*5e40*/  ISETP.NE.U32.OR P6, PT, R3, 0x1, !P1 ;  /* 0x000000010300780c */ /* 0x000fe40004fc5470 */
[----:B------:R-:W-:Y:S02]  /*5e50*/  PLOP3.LUT P2, PT, PT, PT, UP1, 0x80, 0x8 ;  /* 0x000000000008781c */ /* 0x000fe40003f4f018 */
[----:B------:R-:W-:Y:S02]  /*5e60*/  LEA.HI R39, R36, R36, RZ, 0x1 ;  /* 0x0000002424277211 */ /* 0x000fe400078f08ff */
[----:B------:R-:W-:Y:S02]  /*5e70*/  SEL R3, RZ, 0xffffffff, P4 ;  /* 0xffffffffff037807 */ /* 0x000fe40002000000 */
[----:B------:R-:W-:Y:S01]  /*5e80*/  P2R R102, PR, RZ, 0x40 ;  /* 0x00000040ff667803 */ /* 0x000fe20000000000 */
[C---:B-1----:R-:W-:Y:S01]  /*5e90*/  IMAD.SHL.U32 R0, R39.reuse, 0x80, RZ ;  /* 0x0000008027007824 */ /* 0x042fe200078e00ff */
[----:B------:R-:W-:Y:S03]  /*5ea0*/  LOP3.LUT R39, R39, 0xffe, RZ, 0xc0, !PT ;  /* 0x00000ffe27277812 */ /* 0x000fe600078ec0ff */
[----:B------:R-:W-:Y:S02]  /*5eb0*/  @P6 SHF.L.U32 R5, R91, 0x1f, RZ ;  /* 0x0000001f5b056819 */ /* 0x000fe400000006ff */
[----:B------:R-:W-:Y:S01]  /*5ec0*/  @P2 SEL R3, R6, R3, !P3 ;  /* 0x0000000306032207 */ /* 0x000fe20005800000 */
[----:B------:R-:W-:Y:S01]  /*5ed0*/  IMAD.IADD R39, R36, 0x1, -R39 ;  /* 0x0000000124277824 */ /* 0x000fe200078e0a27 */
[----:B------:R-:W1:Y:S01]  /*5ee0*/  @P6 SYNCS.PHASECHK.TRANS64.TRYWAIT P1, [R2+URZ+0x30], R5 ;  /* 0x00003005020065a7 */ /* 0x000e6200080211ff */
[----:B------:R-:W-:Y:S02]  /*5ef0*/  LOP3.LUT R0, R0, 0xffffff00, RZ, 0xc0, !PT ;  /* 0xffffff0000007812 */ /* 0x000fe400078ec0ff */
[----:B------:R-:W-:Y:S03]  /*5f00*/  LOP3.LUT R3, R3, 0x1, RZ, 0xc0, !PT ;  /* 0x0000000103037812 */ /* 0x000fe600078ec0ff */
[----:B------:R-:W-:Y:S01]  /*5f10*/  IMAD.IADD R0, R37, 0x1, R0 ;  /* 0x0000000125007824 */ /* 0x000fe200078e0200 */
[----:B------:R-:W-:Y:S03]  /*5f20*/  ISETP.NE.U32.AND P5, PT, R3, 0x1, PT ;  /* 0x000000010300780c */ /* 0x000fe60003fa5070 */
[----:B------:R-:W-:Y:S01]  /*5f30*/  IMAD R39, R39, 0x100000, R0 ;  /* 0x0010000027277824 */ /* 0x000fe200078e0200 */
[----:B------:R-:W-:Y:S01]  /*5f40*/  P2R R101, PR, RZ, 0x20 ;  /* 0x00000020ff657803 */ /* 0x000fe20000000000 */
[----:B------:R2:W4:Y:S01]  /*5f50*/  SYNCS.PHASECHK.TRANS64.TRYWAIT P0, [R71+URZ+0xa0], R4 ;  /* 0x0000a004470075a7 */ /* 0x00052200080011ff */
[----:B-1----:R-:W-:Y:S01]  /*5f60*/  @P6 SEL R100, RZ, 0x1, !P1 ;  /* 0x00000001ff646807 */ /* 0x002fe20004800000 */
[----:B--2---:R-:W-:Y:S06]  /*5f70*/  @!P6 BRA `(.L_x_97) ;  /* 0x000000000080e947 */ /* 0x004fec0003800000 */
[----:B------:R-:W-:Y:S01]  /*5f80*/  @P5 IMAD R6, R93, 0x1000, R84 ;  /* 0x000010005d065824 */ /* 0x000fe200078e0254 */
[----:B------:R-:W1:Y:S01]  /*5f90*/  S2R R0, SR_CgaCtaId ;  /* 0x0000000000007919 */ /* 0x000e620000008800 */
[----:B------:R-:W-:Y:S01]  /*5fa0*/  ISETP.NE.AND P1, PT, R100, RZ, PT ;  /* 0x000000ff6400720c */ /* 0x000fe20003f25270 */
[----:B------:R-:W-:Y:S01]  /*5fb0*/  BSSY B0, `(.L_x_98) ;  /* 0x000000b000007945 */ /* 0x000fe20003800000 */
[----:B------:R-:W-:Y:S01]  /*5fc0*/  @P5 VIADD R5, R6, UR44 ;  /* 0x0000002c06055c36 */ /* 0x000fe20008000000 */
[----:B------:R-:W-:Y:S02]  /*5fd0*/  CS2R R74, SRZ ;  /* 0x00000000004a7805 */ /* 0x000fe4000001ff00 */
[----:B------:R-:W-:Y:S02]  /*5fe0*/  CS2R R72, SRZ ;  /* 0x0000000000487805 */ /* 0x000fe4000001ff00 */
[----:B------:R-:W-:Y:S01]  /*5ff0*/  CS2R R78, SRZ ;  /* 0x00000000004e7805 */ /* 0x000fe2000001ff00 */
[----:B------:R-:W-:Y:S01]  /*6000*/  @P5 IMAD R5, R95, -0x10, R5 ;  /* 0xfffffff05f055824 */ /* 0x000fe200078e0205 */
[----:B------:R-:W-:Y:S04]  /*6010*/  CS2R R76, SRZ ;  /* 0x00000000004c7805 */ /* 0x000fe8000001ff00 */
[----:B------:R-:W-:Y:S05]  /*6020*/  @P1 BRA `(.L_x_99) ;  /* 0x00000000000c1947 */ /* 0x000fea0003800000 */
[----:B------:R-:W-:Y:S04]  /*6030*/  SHF.L.U32 R3, R91, 0x1f, RZ ;  /* 0x0000001f5b037819 */ /* 0x000fe800000006ff */
[----:B------:R-:W2:Y:S02]  /*6040*/  SYNCS.PHASECHK.TRANS64.TRYWAIT P1, [R2+URZ+0x30], R3 ;  /* 0x00003003020075a7 */ /* 0x000ea400080211ff */
[----:B--2---:R-:W-:Y:S05]  /*6050*/  @!P1 BRA `(.L_x_100) ;  /* 0x0000003c00f09947 */ /* 0x004fea0003800000 */
.L_x_99:
[----:B------:R-:W-:Y:S05]  /*6060*/  BSYNC B0 ;  /* 0x0000000000007941 */ /* 0x000fea0003800000 */
.L_x_98:
[----:B------:R-:W-:Y:S01]  /*6070*/  ISETP.NE.AND P1, PT, R101, RZ, PT ;  /* 0x000000ff6500720c */ /* 0x000fe20003f25270 */
[----:B--2---:R-:W-:Y:S02]  /*6080*/  VIADD R3, R2, 0x50 ;  /* 0x0000005002037836 */ /* 0x004fe40000000000 */
[----:B------:R-:W-:Y:S03]  /*6090*/  VIADD R93, R93, 0x1 ;  /* 0x000000015d5d7836 */ /* 0x000fe60000000000 */
[----:B-1----:R-:W-:Y:S07]  /*60a0*/  PRMT R0, R0, 0x654, R3 ;  /* 0x0000065400007816 */ /* 0x002fee0000000003 */
[----:B------:R1:W2:Y:S04]  /*60b0*/  @P1 LDS.128 R72, [R6+UR44+0x200] ;  /* 0x0002002c06481984 */ /* 0x0002a80008000c00 */
[----:B------:R1:W1:Y:S01]  /*60c0*/  @P1 LDS.128 R76, [R5+0x210] ;  /* 0x00021000054c1984 */ /* 0x0002620000000c00 */
[C---:B------:R-:W-:Y:S01]  /*60d0*/  ISETP.NE.AND P1, PT, R93.reuse, 0x4, PT ;  /* 0x000000045d00780c */ /* 0x040fe20003f25270 */
[----:B------:R-:W-:Y:S01]  /*60e0*/  @!PT LDS RZ, [RZ] ;  /* 0x00000000fffff984 */ /* 0x000fe20000000800 */
[----:B------:R-:W-:Y:S01]  /*60f0*/  @!PT LDS RZ, [RZ] ;  /* 0x00000000fffff984 */ /* 0x000fe20000000800 */
[----:B------:R-:W-:Y:S01]  /*6100*/  @!PT LDS RZ, [RZ] ;  /* 0x00000000fffff984 */ /* 0x000fe20000000800 */
[----:B------:R-:W-:Y:S01]  /*6110*/  @!PT LDS RZ, [RZ] ;  /* 0x00000000fffff984 */ /* 0x000fe20000000800 */
[----:B------:R5:W-:Y:S06]  /*6120*/  MEMBAR.ALL.CTA ;  /* 0x0000000000007992 */ /* 0x000bec0000008000 */
[----:B-----5:R-:W5:Y:S01]  /*6130*/  FENCE.VIEW.ASYNC.S ;  /* 0x00000000000073c6 */ /* 0x020f620000000000 */
[----:B------:R-:W-:Y:S01]  /*6140*/  SEL R93, R93, RZ, P1 ;  /* 0x000000ff5d5d7207 */ /* 0x000fe20000800000 */
[----:B-----5:R5:W-:Y:S02]  /*6150*/  SYNCS.ARRIVE.TRANS64.RED.A1T0 RZ, [R0+URZ], RZ ;  /* 0x000000ff00ff79a7 */ /* 0x020be400081004ff */
[----:B-----5:R-:W-:Y:S04]  /*6160*/  SEL R0, RZ, 0x1, P1 ;  /* 0x00000001ff007807 */ /* 0x020fe80000800000 */
[----:B--2---:R-:W-:Y:S02]  /*6170*/  LOP3.LUT R91, R91, R0, RZ, 0x3c, !PT ;  /* 0x000000005b5b7212 */ /* 0x004fe400078e3cff */
.L_x_97:
[----:B------:R-:W-:Y:S05]  /*6180*/  BSYNC B1 ;  /* 0x0000000000017941 */ /* 0x000fea0003800000 */
.L_x_96:
[----:B------:R-:W-:Y:S04]  /*6190*/  SHF.R.U32.HI R3, RZ, 0x15, R39 ;  /* 0x00000015ff037819 */ /* 0x000fe80000011627 */
[----:B------:R-:W-:Y:S01]  /*61a0*/  LOP3.LUT P1, RZ, R3, 0x3, R86, 0x48, !PT ;  /* 0x0000000303ff7812 */ /* 0x000fe20007824856 */
[----:B------:R-:W-:Y:S01]  /*61b0*/  @!UPT UIADD3 URZ, UPT, UPT, URZ, URZ, URZ ;  /* 0x000000fffffff290 */ /* 0x000fe2000fffe0ff */
[----:B----4-:R-:W-:Y:S11]  /*61c0*/  @P0 BRA `(.L_x_101) ;  /* 0x0000000000080947 */ /* 0x010ff60003800000 */
[----:B------:R-:W2:Y:S02]  /*61d0*/  SYNCS.PHASECHK.TRANS64.TRYWAIT P0, [R71+URZ+0xa0], R4 ;  /* 0x0000a004470075a7 */ /* 0x000ea400080011ff */
[----:B--2---:R-:W-:Y:S05]  /*61e0*/  @!P0 BRA `(.L_x_102) ;  /* 0x0000003c00a08947 */ /* 0x004fea0003800000 */
.L_x_101:
[----:B------:R-:W-:Y:S05]  /*61f0*/  @!P1 BRA `(.L_x_103) ;  /* 0x0000000000409947 */ /* 0x000fea0003800000 */
[----:B------:R-:W1:Y:S01]  /*6200*/  LDCU.64 UR8, c[0x4][0x78] ;  /* 0x01000f00ff0877ac */ /* 0x000e620008000a00 */
[----:B------:R-:W-:Y:S01]  /*6210*/  MOV R3, 0x0 ;  /* 0x0000000000037802 */ /* 0x000fe20000000f00 */
[----:B------:R-:W-:Y:S02]  /*6220*/  HFMA2 R12, -RZ, RZ, 0, 5.9604644775390625e-08 ;  /* 0x00000001ff0c7431 */ /* 0x000fe400000001ff */
[----:B------:R-:W-:Y:S02]  /*6230*/  IMAD.MOV.U32 R8, RZ, RZ, 0x192 ;  /* 0x00000192ff087424 */ /* 0x000fe400078e00ff */
[----:B------:R-:W-:Y:S01]  /*6240*/  IMAD.MOV.U32 R13, RZ, RZ, RZ ;  /* 0x000000ffff0d7224 */ /* 0x000fe200078e00ff */
[----:B------:R-:W4:Y:S01]  /*6250*/  LDCU.64 UR6, c[0x4][0x80] ;  /* 0x01001000ff0677ac */ /* 0x000f220008000a00 */
[----:B------:R-:W3:Y:S01]  /*6260*/  LDC.64 R2, c[0x4][R3] ;  /* 0x0100000003027b82 */ /* 0x000ee20000000a00 */
[----:B------:R-:W5:Y:S01]  /*6270*/  LDCU.64 UR4, c[0x4][0x18] ;  /* 0x01000300ff0477ac */ /* 0x000f620008000a00 */
[----:B-1----:R-:W-:Y:S01]  /*6280*/  MOV R5, UR9 ;  /* 0x0000000900057c02 */ /* 0x002fe20008000f00 */
[----:B--2---:R-:W-:Y:S01]  /*6290*/  IMAD.U32 R4, RZ, RZ, UR8 ;  /* 0x00000008ff047e24 */ /* 0x004fe2000f8e00ff */
[----:B----4-:R-:W-:Y:S01]  /*62a0*/  MOV R7, UR7 ;  /* 0x0000000700077c02 */ /* 0x010fe20008000f00 */
[----:B------:R-:W-:Y:S01]  /*62b0*/  IMAD.U32 R6, RZ, RZ, UR6 ;  /* 0x00000006ff067e24 */ /* 0x000fe2000f8e00ff */
[----:B-----5:R-:W-:Y:S01]  /*62c0*/  MOV R11, UR5 ;  /* 0x00000005000b7c02 */ /* 0x020fe20008000f00 */
[----:B------:R-:W-:Y:S02]  /*62d0*/  IMAD.U32 R10, RZ, RZ, UR4 ;  /* 0x00000004ff0a7e24 */ /* 0x000fe4000f8e00ff */
[----:B------:R-:W-:Y:S07]  /*62e0*/  LEPC R20, `(.L_x_103) ;  /* 0x000000001014794e */ /* 0x000fee0000000000 */
[----:B---3--:R-:W-:Y:S05]  /*62f0*/  CALL.ABS.NOINC R2 ;  /* 0x0000000002007343 */ /* 0x008fea0003c00000 */
.L_x_103:
[-C--:B------:R-:W-:Y:S01]  /*6300*/  F2FP.F16.E4M3.UNPACK_B R42, R72.reuse ;  /* 0x00000048ff2a723e */ /* 0x080fe200020006ff */
[----:B------:R-:W-:Y:S05]  /*6310*/  WARPSYNC.ALL ;  /* 0x0000000000007948 */ /* 0x000fea0003800000 */
[----:B------:R-:W-:Y:S01]  /*6320*/  R2UR UR4, R39 ;  /* 0x00000000270472ca */ /* 0x000fe200000e0000 */
[--C-:B------:R-:W-:Y:S01]  /*6330*/  HADD2.F32 R40, -RZ, R42.reuse.H0_H0 ;  /* 0x2000002aff287230 */ /* 0x100fe20000004100 */
[----:B------:R-:W-:Y:S01]  /*6340*/  F2FP.F16.E4M3.UNPACK_B R43, R72.H1 ;  /* 0x00000048ff2b723e */ /* 0x000fe200030006ff */
[----:B------:R-:W-:Y:S01]  /*6350*/  HADD2.F32 R42, -RZ, R42.H1_H1 ;  /* 0x3000002aff2a7230 */ /* 0x000fe20000004100 */
[-C--:B------:R-:W-:Y:S01]  /*6360*/  F2FP.F16.E4M3.UNPACK_B R45, R73.reuse ;  /* 0x00000049ff2d723e */ /* 0x080fe200020006ff */
[----:B------:R-:W-:Y:S01]  /*6370*/  BSSY.RECONVERGENT B0, `(.L_x_104) ;  /* 0x0000099000007945 */ /* 0x000fe20003800200 */
[----:B------:R-:W-:Y:S01]  /*6380*/  F2FP.F16.E4M3.UNPACK_B R47, R73.H1 ;  /* 0x00000049ff2f723e */ /* 0x000fe200030006ff */
[--C-:B------:R-:W-:Y:S01]  /*6390*/  HADD2.F32 R44, -RZ, R43.reuse.H0_H0 ;  /* 0x2000002bff2c7230 */ /* 0x100fe20000004100 */
[-C--:B------:R-:W-:Y:S01]  /*63a0*/  F2FP.F16.E4M3.UNPACK_B R49, R74.reuse ;  /* 0x0000004aff31723e */ /* 0x080fe200020006ff */
[----:B------:R-:W-:Y:S01]  /*63b0*/  HADD2.F32 R46, -RZ, R43.H1_H1 ;  /* 0x3000002bff2e7230 */ /* 0x000fe20000004100 */
[----:B------:R-:W-:Y:S01]  /*63c0*/  F2FP.F16.E4M3.UNPACK_B R51, R74.H1 ;  /* 0x0000004aff33723e */ /* 0x000fe200030006ff */
[--C-:B------:R-:W-:Y:S01]  /*63d0*/  HADD2.F32 R43, -RZ, R45.reuse.H0_H0 ;  /* 0x2000002dff2b7230 */ /* 0x100fe20000004100 */
[-C--:B------:R-:W-:Y:S01]  /*63e0*/  F2FP.F16.E4M3.UNPACK_B R53, R75.reuse ;  /* 0x0000004bff35723e */ /* 0x080fe200020006ff */
[----:B-12---:R-:W-:Y:S01]  /*63f0*/  LDTM.16dp32bit_t0_t15.x32 R4, tmem[UR4] ;  /* 0x00000004000479ee */ /* 0x006fe20008a80000 */
[----:B------:R-:W3:Y:S01]  /*6400*/  LDTM.16dp32bit_t16_t31.x32 R4, tmem[UR4+0x20] ;  /* 0x00002004000479ee */ /* 0x000ee20008aa0000 */
[----:B------:R-:W-:Y:S01]  /*6410*/  IADD3 R112, PT, PT, R84, UR44, RZ ;  /* 0x0000002c54707c10 */ /* 0x000fe2000fffe0ff */
[----:B------:R-:W-:Y:S01]  /*6420*/  HADD2.F32 R48, -RZ, R45.H1_H1 ;  /* 0x3000002dff307230 */ /* 0x000fe20000004100 */
[----:B------:R-:W-:Y:S01]  /*6430*/  SHF.L.U32 R103, R90, 0x4, RZ ;  /* 0x000000045a677819 */ /* 0x000fe200000006ff */
[----:B------:R-:W-:Y:S01]  /*6440*/  HADD2.F32 R52, -RZ, R49.H1_H1 ;  /* 0x30000031ff347230 */ /* 0x000fe20000004100 */
[----:B------:R-:W-:Y:S01]  /*6450*/  F2FP.F16.E4M3.UNPACK_B R55, R75.H1 ;  /* 0x0000004bff37723e */ /* 0x000fe200030006ff */
[----:B------:R-:W-:Y:S01]  /*6460*/  HADD2.F32 R56, -RZ, R53.H1_H1 ;  /* 0x30000035ff387230 */ /* 0x000fe20000004100 */
[-C--:B------:R-:W-:Y:S01]  /*6470*/  F2FP.F16.E4M3.UNPACK_B R57, R76.reuse ;  /* 0x0000004cff39723e */ /* 0x080fe200020006ff */
[--C-:B------:R-:W-:Y:S01]  /*6480*/  HADD2.F32 R45, -RZ, R47.reuse.H0_H0 ;  /* 0x2000002fff2d7230 */ /* 0x100fe20000004100 */
[----:B------:R-:W-:Y:S01]  /*6490*/  F2FP.F16.E4M3.UNPACK_B R59, R76.H1 ;  /* 0x0000004cff3b723e */ /* 0x000fe200030006ff */
[----:B------:R-:W-:Y:S01]  /*64a0*/  HADD2.F32 R50, -RZ, R47.H1_H1 ;  /* 0x3000002fff327230 */ /* 0x000fe20000004100 */
[-C--:B------:R-:W-:Y:S01]  /*64b0*/  F2FP.F16.E4M3.UNPACK_B R61, R77.reuse ;  /* 0x0000004dff3d723e */ /* 0x080fe200020006ff */
[----:B------:R-:W-:Y:S01]  /*64c0*/  HADD2.F32 R47, -RZ, R49.H0_H0 ;  /* 0x20000031ff2f7230 */ /* 0x000fe20000004100 */
[----:B------:R-:W-:Y:S01]  /*64d0*/  F2FP.F16.E4M3.UNPACK_B R63, R77.H1 ;  /* 0x0000004dff3f723e */ /* 0x000fe200030006ff */
[----:B------:R-:W-:Y:S01]  /*64e0*/  HADD2.F32 R60, -RZ, R57.H1_H1 ;  /* 0x30000039ff3c7230 */ /* 0x000fe20000004100 */
[-C--:B------:R-:W-:Y:S01]  /*64f0*/  F2FP.F16.E4M3.UNPACK_B R65, R78.reuse ;  /* 0x0000004eff41723e */ /* 0x080fe200020006ff */
[----:B------:R-:W-:Y:S01]  /*6500*/  HADD2.F32 R64, -RZ, R61.H1_H1 ;  /* 0x3000003dff407230 */ /* 0x000fe20000004100 */
[----:B------:R-:W-:Y:S01]  /*6510*/  F2FP.F16.E4M3.UNPACK_B R67, R78.H1 ;  /* 0x0000004eff43723e */ /* 0x000fe200030006ff */
[----:B------:R-:W-:Y:S01]  /*6520*/  HADD2.F32 R49, -RZ, R51.H0_H0 ;  /* 0x20000033ff317230 */ /* 0x000fe20000004100 */
[----:B------:R-:W-:Y:S01]  /*6530*/  ISETP.NE.AND P0, PT, R97, RZ, PT ;  /* 0x000000ff6100720c */ /* 0x000fe20003f05270 */
[----:B------:R-:W-:Y:S01]  /*6540*/  HADD2.F32 R68, -RZ, R65.H1_H1 ;  /* 0x30000041ff447230 */ /* 0x000fe20000004100 */
[----:B------:R-:W-:Y:S01]  /*6550*/  ISETP.NE.AND P6, PT, R102, RZ, PT ;  /* 0x000000ff6600720c */ /* 0x000fe20003fc5270 */
[----:B------:R-:W-:Y:S02]  /*6560*/  HADD2.F32 R54, -RZ, R51.H1_H1 ;  /* 0x30000033ff367230 */ /* 0x000fe40000004100 */
[C---:B---3--:R-:W-:Y:S01]  /*6570*/  FMUL R0, R38.reuse, R4 ;  /* 0x0000000426007220 */ /* 0x048fe20000400000 */
[C---:B------:R-:W-:Y:S01]  /*6580*/  FMUL R2, R38.reuse, R5 ;  /* 0x0000000526027220 */ /* 0x040fe20000400000 */
[C---:B------:R-:W-:Y:S01]  /*6590*/  FMUL R4, R38.reuse, R8 ;  /* 0x0000000826047220 */ /* 0x040fe20000400000 */
[C---:B------:R-:W-:Y:S01]  /*65a0*/  FMUL R5, R38.reuse, R9 ;  /* 0x0000000926057220 */ /* 0x040fe20000400000 */
[C---:B------:R-:W-:Y:S01]  /*65b0*/  FFMA R0, R41.reuse, R40, R0 ;  /* 0x0000002829007223 */ /* 0x040fe20000000000 */
[C---:B------:R-:W-:Y:S01]  /*65c0*/  FFMA R2, R41.reuse, R42, R2 ;  /* 0x0000002a29027223 */ /* 0x040fe20000000002 */
[C---:B------:R-:W-:Y:S01]  /*65d0*/  FMUL R8, R38.reuse, R12 ;  /* 0x0000000c26087220 */ /* 0x040fe20000400000 */
[C---:B------:R-:W-:Y:S01]  /*65e0*/  FMUL R9, R38.reuse, R13 ;  /* 0x0000000d26097220 */ /* 0x040fe20000400000 */
[----:B------:R-:W-:Y:S02]  /*65f0*/  HADD2.F32 R51, -RZ, R53.H0_H0 ;  /* 0x20000035ff337230 */ /* 0x000fe40000004100 */
[C---:B------:R-:W-:Y:S01]  /*6600*/  FMUL R12, R38.reuse, R16 ;  /* 0x00000010260c7220 */ /* 0x040fe20000400000 */
        /* <DEDUP_REMOVED lines=13> */
[C---:B------:R-:W-:Y:S01]  /*66e0*/  FFMA R3, R41.reuse, R44, R3 ;  /* 0x0000002c29037223 */ /* 0x040fe20000000003 */
[----:B------:R-:W-:Y:S01]  /*66f0*/  F2FP.F16.E4M3.UNPACK_B R40, R79 ;  /* 0x0000004fff28723e */ /* 0x000fe200020006ff */
[C---:B------:R-:W-:Y:S01]  /*6700*/  FFMA R7, R41.reuse, R46, R7 ;  /* 0x0000002e29077223 */ /* 0x040fe20000000007 */
[C---:B------:R-:W-:Y:S01]  /*6710*/  FFMA R4, R41.reuse, R43, R4 ;  /* 0x0000002b29047223 */ /* 0x040fe20000000004 */
[----:B------:R-:W-:Y:S01]  /*6720*/  F2FP.F16.E4M3.UNPACK_B R42, R79.H1 ;  /* 0x0000004fff2a723e */ /* 0x000fe200030006ff */
[C---:B------:R-:W-:Y:S01]  /*6730*/  FFMA R5, R41.reuse, R48, R5 ;  /* 0x0000003029057223 */ /* 0x040fe20000000005 */
[----:B------:R-:W-:Y:S01]  /*6740*/  FFMA R6, R41, R45, R6 ;  /* 0x0000002d29067223 */ /* 0x000fe20000000006 */
[----:B------:R-:W-:Y:S01]  /*6750*/  F2FP.SATFINITE.E4M3.F32.PACK_AB_MERGE_C R99, R7, R3, RZ ;  /* 0x000000030763723e */ /* 0x000fe200048070ff */
[C---:B------:R-:W-:Y:S01]  /*6760*/  FFMA R11, R41.reuse, R50, R11 ;  /* 0x00000032290b7223 */ /* 0x040fe2000000000b */
[C---:B------:R-:W-:Y:S01]  /*6770*/  FFMA R8, R41.reuse, R47, R8 ;  /* 0x0000002f29087223 */ /* 0x040fe20000000008 */
[----:B------:R-:W-:Y:S01]  /*6780*/  FMUL R10, R38, R14 ;  /* 0x0000000e260a7220 */ /* 0x000fe20000400000 */
[----:B------:R-:W-:Y:S01]  /*6790*/  F2FP.SATFINITE.E4M3.F32.PACK_AB_MERGE_C R104, R2, R0, R99 ;  /* 0x000000000268723e */ /* 0x000fe20004807063 */
[----:B------:R-:W-:Y:S01]  /*67a0*/  FFMA R9, R41, R52, R9 ;  /* 0x0000003429097223 */ /* 0x000fe20000000009 */
[----:B------:R-:W-:Y:S01]  /*67b0*/  F2FP.SATFINITE.E4M3.F32.PACK_AB_MERGE_C R105, R11, R6, RZ ;  /* 0x000000060b69723e */ /* 0x000fe200048070ff */
[----:B------:R-:W-:Y:S01]  /*67c0*/  FFMA R10, R41, R49, R10 ;  /* 0x00000031290a7223 */ /* 0x000fe2000000000a */
[----:B------:R-:W-:Y:S01]  /*67d0*/  IADD3 R99, PT, PT, R112, R103, RZ ;  /* 0x0000006770637210 */ /* 0x000fe20007ffe0ff */
[C---:B------:R-:W-:Y:S01]  /*67e0*/  FMUL R15, R38.reuse, R15 ;  /* 0x0000000f260f7220 */ /* 0x040fe20000400000 */
[--C-:B------:R-:W-:Y:S01]  /*67f0*/  HADD2.F32 R53, -RZ, R55.reuse.H0_H0 ;  /* 0x20000037ff357230 */ /* 0x100fe20000004100 */
[----:B------:R-:W-:Y:S01]  /*6800*/  F2FP.SATFINITE.E4M3.F32.PACK_AB_MERGE_C R105, R5, R4, R105 ;  /* 0x000000040569723e */ /* 0x000fe20004807069 */
[----:B------:R-:W-:Y:S02]  /*6810*/  HADD2.F32 R58, -RZ, R55.H1_H1 ;  /* 0x30000037ff3a7230 */ /* 0x000fe40000004100 */
[C---:B------:R-:W-:Y:S01]  /*6820*/  FFMA R15, R41.reuse, R54, R15 ;  /* 0x00000036290f7223 */ /* 0x040fe2000000000f */
[C---:B------:R-:W-:Y:S01]  /*6830*/  FFMA R12, R41.reuse, R51, R12 ;  /* 0x00000033290c7223 */ /* 0x040fe2000000000c */
[C---:B------:R-:W-:Y:S01]  /*6840*/  FFMA R13, R41.reuse, R56, R13 ;  /* 0x00000038290d7223 */ /* 0x040fe2000000000d */
[----:B------:R-:W-:Y:S02]  /*6850*/  HADD2.F32 R55, -RZ, R57.H0_H0 ;  /* 0x20000039ff377230 */ /* 0x000fe40000004100 */
[C---:B------:R-:W-:Y:S01]  /*6860*/  FMUL R14, R38.reuse, R18 ;  /* 0x00000012260e7220 */ /* 0x040fe20000400000 */
[C---:B------:R-:W-:Y:S01]  /*6870*/  FMUL R19, R38.reuse, R19 ;  /* 0x0000001326137220 */ /* 0x040fe20000400000 */
[--C-:B------:R-:W-:Y:S02]  /*6880*/  HADD2.F32 R57, -RZ, R59.reuse.H0_H0 ;  /* 0x2000003bff397230 */ /* 0x100fe40000004100 */
[C---:B------:R-:W-:Y:S01]  /*6890*/  FMUL R18, R38.reuse, R22 ;  /* 0x0000001626127220 */ /* 0x040fe20000400000 */
[C---:B------:R-:W-:Y:S01]  /*68a0*/  FFMA R14, R41.reuse, R53, R14 ;  /* 0x00000035290e7223 */ /* 0x040fe2000000000e */
[----:B------:R-:W-:Y:S02]  /*68b0*/  HADD2.F32 R62, -RZ, R59.H1_H1 ;  /* 0x3000003bff3e7230 */ /* 0x000fe40000004100 */
[C---:B------:R-:W-:Y:S01]  /*68c0*/  FFMA R19, R41.reuse, R58, R19 ;  /* 0x0000003a29137223 */ /* 0x040fe20000000013 */
[----:B------:R-:W-:Y:S02]  /*68d0*/  HADD2.F32 R59, -RZ, R61.H0_H0 ;  /* 0x2000003dff3b7230 */ /* 0x000fe40000004100 */
[C---:B------:R-:W-:Y:S01]  /*68e0*/  FMUL R23, R38.reuse, R23 ;  /* 0x0000001726177220 */ /* 0x040fe20000400000 */
[C---:B------:R-:W-:Y:S01]  /*68f0*/  FFMA R16, R41.reuse, R55, R16 ;  /* 0x0000003729107223 */ /* 0x040fe20000000010 */
[C---:B------:R-:W-:Y:S01]  /*6900*/  FFMA R17, R41.reuse, R60, R17 ;  /* 0x0000003c29117223 */ /* 0x040fe20000000011 */
[--C-:B------:R-:W-:Y:S02]  /*6910*/  HADD2.F32 R61, -RZ, R63.reuse.H0_H0 ;  /* 0x2000003fff3d7230 */ /* 0x100fe40000004100 */
[C---:B------:R-:W-:Y:S01]  /*6920*/  FFMA R18, R41.reuse, R57, R18 ;  /* 0x0000003929127223 */ /* 0x040fe20000000012 */
[----:B------:R-:W-:Y:S02]  /*6930*/  HADD2.F32 R66, -RZ, R63.H1_H1 ;  /* 0x3000003fff427230 */ /* 0x000fe40000004100 */
[C---:B------:R-:W-:Y:S01]  /*6940*/  FMUL R22, R38.reuse, R26 ;  /* 0x0000001a26167220 */ /* 0x040fe20000400000 */
[----:B------:R-:W-:Y:S02]  /*6950*/  HADD2.F32 R63, -RZ, R65.H0_H0 ;  /* 0x20000041ff3f7230 */ /* 0x000fe40000004100 */
[C---:B------:R-:W-:Y:S01]  /*6960*/  FFMA R23, R41.reuse, R62, R23 ;  /* 0x0000003e29177223 */ /* 0x040fe20000000017 */
[C---:B------:R-:W-:Y:S01]  /*6970*/  FMUL R27, R38.reuse, R27 ;  /* 0x0000001b261b7220 */ /* 0x040fe20000400000 */
[C---:B------:R-:W-:Y:S01]  /*6980*/  FFMA R20, R41.reuse, R59, R20 ;  /* 0x0000003b29147223 */ /* 0x040fe20000000014 */
[C---:B------:R-:W-:Y:S01]  /*6990*/  FFMA R21, R41.reuse, R64, R21 ;  /* 0x0000004029157223 */ /* 0x040fe20000000015 */
[--C-:B------:R-:W-:Y:S02]  /*69a0*/  HADD2.F32 R65, -RZ, R67.reuse.H0_H0 ;  /* 0x20000043ff417230 */ /* 0x100fe40000004100 */
[C---:B------:R-:W-:Y:S01]  /*69b0*/  FFMA R22, R41.reuse, R61, R22 ;  /* 0x0000003d29167223 */ /* 0x040fe20000000016 */
[----:B------:R-:W-:Y:S02]  /*69c0*/  HADD2.F32 R70, -RZ, R67.H1_H1 ;  /* 0x30000043ff467230 */ /* 0x000fe40000004100 */
[C---:B------:R-:W-:Y:S01]  /*69d0*/  FMUL R26, R38.reuse, R30 ;  /* 0x0000001e261a7220 */ /* 0x040fe20000400000 */
[--C-:B------:R-:W-:Y:S02]  /*69e0*/  HADD2.F32 R67, -RZ, R40.reuse.H0_H0 ;  /* 0x20000028ff437230 */ /* 0x100fe40000004100 */
[C---:B------:R-:W-:Y:S01]  /*69f0*/  FFMA R27, R41.reuse, R66, R27 ;  /* 0x00000042291b7223 */ /* 0x040fe2000000001b */
[C---:B------:R-:W-:Y:S01]  /*6a00*/  FMUL R31, R38.reuse, R31 ;  /* 0x0000001f261f7220 */ /* 0x040fe20000400000 */
[C---:B------:R-:W-:Y:S01]  /*6a10*/  FFMA R24, R41.reuse, R63, R24 ;  /* 0x0000003f29187223 */ /* 0x040fe20000000018 */
[----:B------:R-:W-:Y:S02]  /*6a20*/  HADD2.F32 R40, -RZ, R40.H1_H1 ;  /* 0x30000028ff287230 */ /* 0x000fe40000004100 */
[C---:B------:R-:W-:Y:S01]  /*6a30*/  FFMA R25, R41.reuse, R68, R25 ;  /* 0x0000004429197223 */ /* 0x040fe20000000019 */
[--C-:B------:R-:W-:Y:S02]  /*6a40*/  HADD2.F32 R69, -RZ, R42.reuse.H0_H0 ;  /* 0x2000002aff457230 */ /* 0x100fe40000004100 */
[C---:B------:R-:W-:Y:S01]  /*6a50*/  FFMA R26, R41.reuse, R65, R26 ;  /* 0x00000041291a7223 */ /* 0x040fe2000000001a */
[----:B------:R-:W-:Y:S02]  /*6a60*/  HADD2.F32 R42, -RZ, R42.H1_H1 ;  /* 0x3000002aff2a7230 */ /* 0x000fe40000004100 */
[C---:B------:R-:W-:Y:S01]  /*6a70*/  FMUL R30, R38.reuse, R34 ;  /* 0x00000022261e7220 */ /* 0x040fe20000400000 */
[----:B------:R-:W-:Y:S01]  /*6a80*/  FFMA R31, R41, R70, R31 ;  /* 0x00000046291f7223 */ /* 0x000fe2000000001f */
[----:B------:R-:W-:Y:S01]  /*6a90*/  FMUL R35, R38, R35 ;  /* 0x0000002326237220 */ /* 0x000fe20000400000 */
[----:B------:R-:W-:Y:S01]  /*6aa0*/  F2FP.SATFINITE.E4M3.F32.PACK_AB_MERGE_C R106, R15, R10, RZ ;  /* 0x0000000a0f6a723e */ /* 0x000fe200048070ff */
[----:B------:R-:W-:Y:S01]  /*6ab0*/  FFMA R28, R41, R67, R28 ;  /* 0x00000043291c7223 */ /* 0x000fe2000000001c */
[----:B------:R-:W-:Y:S01]  /*6ac0*/  F2FP.SATFINITE.E4M3.F32.PACK_AB_MERGE_C R107, R19, R14, RZ ;  /* 0x0000000e136b723e */ /* 0x000fe200048070ff */
[C---:B------:R-:W-:Y:S01]  /*6ad0*/  FFMA R29, R41.reuse, R40, R29 ;  /* 0x00000028291d7223 */ /* 0x040fe2000000001d */
[C---:B------:R-:W-:Y:S01]  /*6ae0*/  FFMA R30, R41.reuse, R69, R30 ;  /* 0x00000045291e7223 */ /* 0x040fe2000000001e */
[----:B------:R-:W-:Y:S01]  /*6af0*/  FFMA R35, R41, R42, R35 ;  /* 0x0000002a29237223 */ /* 0x000fe20000000023 */
[----:B------:R-:W-:Y:S02]  /*6b00*/  F2FP.SATFINITE.E4M3.F32.PACK_AB_MERGE_C R106, R9, R8, R106 ;  /* 0x00000008096a723e */ /* 0x000fe4000480706a */
[----:B------:R-:W-:Y:S02]  /*6b10*/  F2FP.SATFINITE.E4M3.F32.PACK_AB_MERGE_C R107, R13, R12, R107 ;  /* 0x0000000c0d6b723e */ /* 0x000fe4000480706b */
[----:B------:R-:W-:Y:S02]  /*6b20*/  F2FP.SATFINITE.E4M3.F32.PACK_AB_MERGE_C R108, R23, R18, RZ ;  /* 0x00000012176c723e */ /* 0x000fe400048070ff */
[----:B------:R-:W-:Y:S01]  /*6b30*/  F2FP.SATFINITE.E4M3.F32.PACK_AB_MERGE_C R109, R27, R22, RZ ;  /* 0x000000161b6d723e */ /* 0x000fe200048070ff */
[----:B------:R1:W-:Y:S01]  /*6b40*/  STS.128 [R84+UR44+0x4200], R104 ;  /* 0x0042006854007988 */ /* 0x0003e20008000c2c */
[----:B------:R-:W-:Y:S02]  /*6b50*/  F2FP.SATFINITE.E4M3.F32.PACK_AB_MERGE_C R113, R31, R26, RZ ;  /* 0x0000001a1f71723e */ /* 0x000fe400048070ff */
[----:B------:R-:W-:Y:S02]  /*6b60*/  F2FP.SATFINITE.E4M3.F32.PACK_AB_MERGE_C R114, R35, R30, RZ ;  /* 0x0000001e2372723e */ /* 0x000fe400048070ff */
[----:B------:R-:W-:Y:S02]  /*6b70*/  F2FP.SATFINITE.E4M3.F32.PACK_AB_MERGE_C R108, R17, R16, R108 ;  /* 0x00000010116c723e */ /* 0x000fe4000480706c */
[----:B------:R-:W-:Y:S02]  /*6b80*/  F2FP.SATFINITE.E4M3.F32.PACK_AB_MERGE_C R109, R21, R20, R109 ;  /* 0x00000014156d723e */ /* 0x000fe4000480706d */
[----:B------:R-:W-:Y:S02]  /*6b90*/  F2FP.SATFINITE.E4M3.F32.PACK_AB_MERGE_C R110, R25, R24, R113 ;  /* 0x00000018196e723e */ /* 0x000fe40004807071 */
[----:B------:R-:W-:Y:S02]  /*6ba0*/  F2FP.SATFINITE.E4M3.F32.PACK_AB_MERGE_C R111, R29, R28, R114 ;  /* 0x0000001c1d6f723e */ /* 0x000fe40004807072 */
[----:B------:R-:W-:Y:S02]  /*6bb0*/  LEA R112, R93, UR44, 0x3 ;  /* 0x0000002c5d707c11 */ /* 0x000fe4000f8e18ff */
[----:B------:R-:W-:Y:S01]  /*6bc0*/  @P6 SHF.L.U32 R113, R91, 0x1f, RZ ;  /* 0x0000001f5b716819 */ /* 0x000fe200000006ff */
[----:B------:R1:W-:Y:S01]  /*6bd0*/  STS.128 [R99+0x4210], R108 ;  /* 0x0042106c63007388 */ /* 0x0003e20000000c00 */
[----:B------:R-:W-:Y:S01]  /*6be0*/  @!PT LDS RZ, [RZ] ;  /* 0x00000000fffff984 */ /* 0x000fe20000000800 */
[----:B------:R-:W-:Y:S01]  /*6bf0*/  @!PT LDS RZ, [RZ] ;  /* 0x00000000fffff984 */ /* 0x000fe20000000800 */
[----:B------:R-:W-:Y:S01]  /*6c00*/  @!PT LDS RZ, [RZ] ;  /* 0x00000000fffff984 */ /* 0x000fe20000000800 */
[----:B------:R-:W-:Y:S01]  /*6c10*/  @!PT LDS RZ, [RZ] ;  /* 0x00000000fffff984 */ /* 0x000fe20000000800 */
[----:B------:R2:W-:Y:S07]  /*6c20*/  MEMBAR.ALL.CTA ;  /* 0x0000000000007992 */ /* 0x0005ee0000008000 */
[----:B--2---:R-:W2:Y:S02]  /*6c30*/  FENCE.VIEW.ASYNC.S ;  /* 0x00000000000073c6 */ /* 0x004ea40000000000 */
[----:B--2---:R-:W-:Y:S06]  /*6c40*/  BAR.SYNC.DEFER_BLOCKING 0x1, 0x80 ;  /* 0x0042000000007b1d */ /* 0x004fec0000010000 */
[----:B------:R-:W-:Y:S05]  /*6c50*/  @P0 BRA `(.L_x_105) ;  /* 0x0000000000280947 */ /* 0x000fea0003800000 */
[----:B------:R-:W-:Y:S01]  /*6c60*/  UIADD3 UR4, UPT, UPT, UR44, 0x4200, URZ ;  /* 0x000042002c047890 */ /* 0x000fe2000fffe0ff */
[----:B------:R-:W-:Y:S05]  /*6c70*/  UMOV UR51, UR36 ;  /* 0x0000002400337c82 */ /* 0x000fea0008000000 */
[----:B------:R-:W-:Y:S01]  /*6c80*/  MOV R96, UR4 ;  /* 0x0000000400607c02 */ /* 0x000fe20008000f00 */
[----:B------:R-:W-:Y:S03]  /*6c90*/  UIADD3 UR4, UP0, UPT, UR62, 0x680, URZ ;  /* 0x000006803e047890 */ /* 0x000fe6000ff1e0ff */
[----:B------:R-:W-:Y:S01]  /*6ca0*/  R2UR UR48, R96 ;  /* 0x00000000603072ca */ /* 0x000fe200000e0000 */
[----:B------:R-:W-:Y:S11]  /*6cb0*/  UIADD3.X UR5, UPT, UPT, URZ, UR63, URZ, UP0, !UPT ;  /* 0x0000003fff057290 */ /* 0x000ff600087fe4ff */
[----:B------:R-:W-:Y:S01]  /*6cc0*/  @!UPT UIADD3 URZ, UPT, UPT, URZ, URZ, URZ ;  /* 0x000000fffffff290 */ /* 0x000fe2000fffe0ff */
[----:B------:R2:W-:Y:S01]  /*6cd0*/  UTMASTG.3D [UR48], [UR4] ;  /* 0x00000030040073b5 */ /* 0x0005e20008010000 */
[----:B------:R0:W-:Y:S01]  /*6ce0*/  UTMACMDFLUSH ;  /* 0x00000000000079b7 */ /* 0x0001e20000000000 */
[----:B--2---:R-:W-:Y:S04]  /*6cf0*/  DEPBAR.LE SB0, 0x1 ;  /* 0x000080400000791a */ /* 0x004fe80000000000 */
.L_x_105:
[----:B------:R-:W-:Y:S05]  /*6d00*/  BSYNC.RECONVERGENT B0 ;  /* 0x0000000000007941 */ /* 0x000fea0003800200 */
.L_x_104:
[----:B------:R-:W-:Y:S06]  /*6d10*/  BAR.SYNC.DEFER_BLOCKING 0x1, 0x80 ;  /* 0x0042000000007b1d */ /* 0x000fec0000010000 */
[----:B------:R-:W2:Y:S01]  /*6d20*/  @P6 SYNCS.PHASECHK.TRANS64.TRYWAIT P0, [R112+URZ+0x30], R113 ;  /* 0x00003071700065a7 */ /* 0x000ea200080011ff */
[----:B------:R-:W-:Y:S01]  /*6d30*/  BSSY B1, `(.L_x_106) ;  /* 0x0000020000017945 */ /* 0x000fe20003800000 */
[----:B--2---:R-:W-:Y:S03]  /*6d40*/  @P6 SEL R100, RZ, 0x1, !P0 ;  /* 0x00000001ff646807 */ /* 0x004fe60004000000 */
[----:B------:R-:W-:Y:S05]  /*6d50*/  @!P6 BRA `(.L_x_107) ;  /* 0x000000000074e947 */ /* 0x000fea0003800000 */
[----:B------:R-:W-:Y:S01]  /*6d60*/  ISETP.NE.AND P1, PT, R101, RZ, PT ;  /* 0x000000ff6500720c */ /* 0x000fe20003f25270 */
[----:B------:R-:W2:Y:S01]  /*6d70*/  S2R R0, SR_CgaCtaId ;  /* 0x0000000000007919 */ /* 0x000ea20000008800 */
[----:B------:R-:W-:Y:S01]  /*6d80*/  ISETP.NE.AND P0, PT, R100, RZ, PT ;  /* 0x000000ff6400720c */ /* 0x000fe20003f05270 */
[----:B------:R-:W-:Y:S10]  /*6d90*/  BSSY B0, `(.L_x_108) ;  /* 0x0000008000007945 */ /* 0x000ff40003800000 */
[----:B------:R-:W-:Y:S05]  /*6da0*/  @P1 IMAD R2, R93, 0x1000, R84 ;  /* 0x000010005d021824 */ /* 0x000fea00078e0254 */
[----:B------:R-:W-:Y:S05]  /*6db0*/  @P1 IADD3 R4, PT, PT, R2, UR44, RZ ;  /* 0x0000002c02041c10 */ /* 0x000fea000fffe0ff */
[----:B------:R-:W-:Y:S01]  /*6dc0*/  @P1 IMAD.IADD R4, R4, 0x1, R103 ;  /* 0x0000000104041824 */ /* 0x000fe200078e0267 */
[----:B------:R-:W-:Y:S06]  /*6dd0*/  @P0 BRA `(.L_x_109) ;  /* 0x00000000000c0947 */ /* 0x000fec0003800000 */
[----:B------:R-:W-:Y:S04]  /*6de0*/  SHF.L.U32 R3, R91, 0x1f, RZ ;  /* 0x0000001f5b037819 */ /* 0x000fe800000006ff */
[----:B------:R-:W3:Y:S02]  /*6df0*/  SYNCS.PHASECHK.TRANS64.TRYWAIT P0, [R112+URZ+0x30], R3 ;  /* 0x00003003700075a7 */ /* 0x000ee400080011ff */
[----:B---3--:R-:W-:Y:S05]  /*6e00*/  @!P0 BRA `(.L_x_110) ;  /* 0x0000003000ac8947 */ /* 0x008fea0003800000 */
.L_x_109:
[----:B------:R-:W-:Y:S05]  /*6e10*/  BSYNC B0 ;  /* 0x0000000000007941 */ /* 0x000fea0003800000 */
.L_x_108:
[----:B------:R-:W-:Y:S01]  /*6e20*/  ISETP.NE.AND P0, PT, R101, RZ, PT ;  /* 0x000000ff6500720c */ /* 0x000fe20003f05270 */
[----:B---3--:R-:W-:Y:S02]  /*6e30*/  VIADD R3, R112, 0x50 ;  /* 0x0000005070037836 */ /* 0x008fe40000000000 */
[----:B------:R-:W-:Y:S03]  /*6e40*/  VIADD R93, R93, 0x1 ;  /* 0x000000015d5d7836 */ /* 0x000fe60000000000 */
[----:B--2---:R-:W-:Y:S07]  /*6e50*/  PRMT R0, R0, 0x654, R3 ;  /* 0x0000065400007816 */ /* 0x004fee0000000003 */
[----:B------:R2:W3:Y:S04]  /*6e60*/  @P0 LDS.128 R72, [R2+UR44+0x200] ;  /* 0x0002002c02480984 */ /* 0x0004e80008000c00 */
[----:B------:R2:W4:Y:S01]  /*6e70*/  @P0 LDS.128 R76, [R4+0x210] ;  /* 0x00021000044c0984 */ /* 0x0005220000000c00 */
        /* <DEDUP_REMOVED lines=10> */
[----:B--23--:R-:W-:Y:S02]  /*6f20*/  LOP3.LUT R91, R91, R0, RZ, 0x3c, !PT ;  /* 0x000000005b5b7212 */ /* 0x00cfe400078e3cff */
.L_x_107:
[----:B------:R-:W-:Y:S05]  /*6f30*/  BSYNC B1 ;  /* 0x0000000000017941 */ /* 0x000fea0003800000 */
.L_x_106:
[----:B------:R-:W-:Y:S05]  /*6f40*/  VIADD R3, R39, 0x40 ;  /* 0x0000004027037836 */ /* 0x000fea0000000000 */
[----:B------:R-:W-:Y:S04]  /*6f50*/  SHF.R.U32.HI R3, RZ, 0x15, R3 ;  /* 0x00000015ff037819 */ /* 0x000fe80000011603 */
[----:B------:R-:W-:Y:S11]  /*6f60*/  LOP3.LUT P0, RZ, R3, 0x3, R86, 0x48, !PT ;  /* 0x0000000303ff7812 */ /* 0x000ff60007804856 */
[----:B------:R-:W-:Y:S02]  /*6f70*/  @!UPT UIADD3 URZ, UPT, UPT, URZ, URZ, URZ ;  /* 0x000000fffffff290 */ /* 0x000fe4000fffe0ff */
[----:B------:R-:W-:Y:S05]  /*6f80*/  @!P0 BRA `(.L_x_111) ;  /* 0x0000000000408947 */ /* 0x000fea0003800000 */
[----:B------:R-:W2:Y:S01]  /*6f90*/  LDCU.64 UR8, c[0x4][0x78] ;  /* 0x01000f00ff0877ac */ /* 0x000ea20008000a00 */
[----:B------:R-:W-:Y:S01]  /*6fa0*/  MOV R3, 0x0 ;  /* 0x0000000000037802 */ /* 0x000fe20000000f00 */
[----:B------:R-:W-:Y:S02]  /*6fb0*/  HFMA2 R12, -RZ, RZ, 0, 5.9604644775390625e-08 ;  /* 0x00000001ff0c7431 */ /* 0x000fe400000001ff */
[----:B------:R-:W-:Y:S02]  /*6fc0*/  IMAD.MOV.U32 R8, RZ, RZ, 0x192 ;  /* 0x00000192ff087424 */ /* 0x000fe400078e00ff */
[----:B------:R-:W-:Y:S01]  /*6fd0*/  IMAD.MOV.U32 R13, RZ, RZ, RZ ;  /* 0x000000ffff0d7224 */ /* 0x000fe200078e00ff */
[----:B------:R-:W3:Y:S01]  /*6fe0*/  LDCU.64 UR6, c[0x4][0x80] ;  /* 0x01001000ff0677ac */ /* 0x000ee20008000a00 */
[----:B------:R-:W1:Y:S01]  /*6ff0*/  LDC.64 R2, c[0x4][R3] ;  /* 0x0100000003027b82 */ /* 0x000e620000000a00 */
[----:B------:R-:W5:Y:S01]  /*7000*/  LDCU.64 UR4, c[0x4][0x18] ;  /* 0x01000300ff0477ac */ /* 0x000f620008000a00 */
[----:B--2---:R-:W-:Y:S01]  /*7010*/  MOV R5, UR9 ;  /* 0x0000000900057c02 */ /* 0x004fe20008000f00 */
[----:B------:R-:W-:Y:S01]  /*7020*/  IMAD.U32 R4, RZ, RZ, UR8 ;  /* 0x00000008ff047e24 */ /* 0x000fe2000f8e00ff */
[----:B---3--:R-:W-:Y:S01]  /*7030*/  MOV R7, UR7 ;  /* 0x0000000700077c02 */ /* 0x008fe20008000f00 */
[----:B------:R-:W-:Y:S01]  /*7040*/  IMAD.U32 R6, RZ, RZ, UR6 ;  /* 0x00000006ff067e24 */ /* 0x000fe2000f8e00ff */
[----:B-----5:R-:W-:Y:S01]  /*7050*/  MOV R11, UR5 ;  /* 0x00000005000b7c02 */ /* 0x020fe20008000f00 */
[----:B------:R-:W-:Y:S02]  /*7060*/  IMAD.U32 R10, RZ, RZ, UR4 ;  /* 0x00000004ff0a7e24 */ /* 0x000fe4000f8e00ff */
[----:B------:R-:W-:Y:S07]  /*7070*/  LEPC R20, `(.L_x_111) ;  /* 0x000000001014794e */ /* 0x000fee0000000000 */
[----:B-1--4-:R-:W-:Y:S05]  /*7080*/  CALL.ABS.NOINC R2 ;  /* 0x0000000002007343 */ /* 0x012fea0003c00000 */
.L_x_111:
        /* <DEDUP_REMOVED lines=14> */
[----:B------:R-:W-:Y:S01]  /*7170*/  F2FP.F16.E4M3.UNPACK_B R54, R75 ;  /* 0x0000004bff36723e */ /* 0x000fe200020006ff */
[----:B------:R-:W-:Y:S01]  /*7180*/  LDTM.16dp32bit_t0_t15.x32 R4, tmem[UR4+0x40] ;  /* 0x00004004000479ee */ /* 0x000fe20008a80000 */
[----:B------:R-:W2:Y:S01]  /*7190*/  LDTM.16dp32bit_t16_t31.x32 R4, tmem[UR4+0x60] ;  /* 0x00006004000479ee */ /* 0x000ea20008aa0000 */
[----:B------:R-:W-:Y:S01]  /*71a0*/  HADD2.F32 R46, -RZ, R46.H1_H1 ;  /* 0x3000002eff2e7230 */ /* 0x000fe20000004100 */
[----:B----4-:R-:W-:Y:S01]  /*71b0*/  F2FP.F16.E4M3.UNPACK_B R58, R76 ;  /* 0x0000004cff3a723e */ /* 0x010fe200020006ff */
[--C-:B------:R-:W-:Y:S01]  /*71c0*/  HADD2.F32 R49, -RZ, R50.reuse.H0_H0 ;  /* 0x20000032ff317230 */ /* 0x100fe20000004100 */
[----:B------:R-:W-:Y:S01]  /*71d0*/  F2FP.F16.E4M3.UNPACK_B R62, R77 ;  /* 0x0000004dff3e723e */ /* 0x000fe200020006ff */
[----:B------:R-:W-:Y:S01]  /*71e0*/  HADD2.F32 R50, -RZ, R50.H1_H1 ;  /* 0x30000032ff327230 */ /* 0x000fe20000004100 */
[----:B------:R-:W-:Y:S01]  /*71f0*/  F2FP.F16.E4M3.UNPACK_B R66, R78 ;  /* 0x0000004eff42723e */ /* 0x000fe200020006ff */
[--C-:B------:R-:W-:Y:S01]  /*7200*/  HADD2.F32 R53, -RZ, R54.reuse.H0_H0 ;  /* 0x20000036ff357230 */ /* 0x100fe20000004100 */
[----:B------:R-:W-:Y:S01]  /*7210*/  F2FP.F16.E4M3.UNPACK_B R70, R79 ;  /* 0x0000004fff46723e */ /* 0x000fe200020006ff */
[----:B------:R-:W-:Y:S01]  /*7220*/  HADD2.F32 R54, -RZ, R54.H1_H1 ;  /* 0x30000036ff367230 */ /* 0x000fe20000004100 */
[----:B------:R-:W-:Y:S01]  /*7230*/  F2FP.F16.E4M3.UNPACK_B R56, R75.H1 ;  /* 0x0000004bff38723e */ /* 0x000fe200030006ff */
[--C-:B------:R-:W-:Y:S01]  /*7240*/  HADD2.F32 R57, -RZ, R58.reuse.H0_H0 ;  /* 0x2000003aff397230 */ /* 0x100fe20000004100 */
[----:B------:R-:W-:Y:S01]  /*7250*/  F2FP.F16.E4M3.UNPACK_B R60, R76.H1 ;  /* 0x0000004cff3c723e */ /* 0x000fe200030006ff */
[----:B------:R-:W-:Y:S01]  /*7260*/  HADD2.F32 R58, -RZ, R58.H1_H1 ;  /* 0x3000003aff3a7230 */ /* 0x000fe20000004100 */
[----:B------:R-:W-:Y:S01]  /*7270*/  F2FP.F16.E4M3.UNPACK_B R64, R77.H1 ;  /* 0x0000004dff40723e */ /* 0x000fe200030006ff */
[--C-:B------:R-:W-:Y:S01]  /*7280*/  HADD2.F32 R61, -RZ, R62.reuse.H0_H0 ;  /* 0x2000003eff3d7230 */ /* 0x100fe20000004100 */
[----:B------:R-:W-:Y:S01]  /*7290*/  F2FP.F16.E4M3.UNPACK_B R68, R78.H1 ;  /* 0x0000004eff44723e */ /* 0x000fe200030006ff */
[----:B------:R-:W-:Y:S01]  /*72a0*/  HADD2.F32 R62, -RZ, R62.H1_H1 ;  /* 0x3000003eff3e7230 */ /* 0x000fe20000004100 */
[----:B------:R-:W-:Y:S01]  /*72b0*/  ISETP.NE.AND P0, PT, R97, RZ, PT ;  /* 0x000000ff6100720c */ /* 0x000fe20003f05270 */
[--C-:B------:R-:W-:Y:S01]  /*72c0*/  HADD2.F32 R65, -RZ, R66.reuse.H0_H0 ;  /* 0x20000042ff417230 */ /* 0x100fe20000004100 */
[----:B------:R-:W-:Y:S01]  /*72d0*/  ISETP.NE.AND P6, PT, R102, RZ, PT ;  /* 0x000000ff6600720c */ /* 0x000fe20003fc5270 */
[----:B------:R-:W-:Y:S02]  /*72e0*/  HADD2.F32 R66, -RZ, R66.H1_H1 ;  /* 0x30000042ff427230 */ /* 0x000fe40000004100 */
[--C-:B------:R-:W-:Y:S02]  /*72f0*/  HADD2.F32 R69, -RZ, R70.reuse.H0_H0 ;  /* 0x20000046ff457230 */ /* 0x100fe40000004100 */
[C---:B--2---:R-:W-:Y:S01]  /*7300*/  FMUL R0, R38.reuse, R4 ;  /* 0x0000000426007220 */ /* 0x044fe20000400000 */
[C---:B------:R-:W-:Y:S01]  /*7310*/  FMUL R2, R38.reuse, R5 ;  /* 0x0000000526027220 */ /* 0x040fe20000400000 */
[C---:B------:R-:W-:Y:S01]  /*7320*/  FMUL R4, R38.reuse, R8 ;  /* 0x0000000826047220 */ /* 0x040fe20000400000 */
[C---:B------:R-:W-:Y:S01]  /*7330*/  FMUL R5, R38.reuse, R9 ;  /* 0x0000000926057220 */ /* 0x040fe20000400000 */
[C---:B------:R-:W-:Y:S01]  /*7340*/  FFMA R0, R41.reuse, R40, R0 ;  /* 0x0000002829007223 */ /* 0x040fe20000000000 */
[C---:B------:R-:W-:Y:S01]  /*7350*/  FFMA R2, R41.reuse, R43, R2 ;  /* 0x0000002b29027223 */ /* 0x040fe20000000002 */
        /* <DEDUP_REMOVED lines=10> */
[----:B------:R-:W-:Y:S02]  /*7400*/  HADD2.F32 R70, -RZ, R70.H1_H1 ;  /* 0x30000046ff467230 */ /* 0x000fe40000004100 */
[C---:B------:R-:W-:Y:S01]  /*7410*/  FMUL R28, R38.reuse, R32 ;  /* 0x00000020261c7220 */ /* 0x040fe20000400000 */
[C---:B------:R-:W-:Y:S01]  /*7420*/  FMUL R29, R38.reuse, R33 ;  /* 0x00000021261d7220 */ /* 0x040fe20000400000 */
[C---:B------:R-:W-:Y:S01]  /*7430*/  FMUL R3, R38.reuse, R6 ;  /* 0x0000000626037220 */ /* 0x040fe20000400000 */
[C---:B------:R-:W-:Y:S01]  /*7440*/  FMUL R7, R38.reuse, R7 ;  /* 0x0000000726077220 */ /* 0x040fe20000400000 */
[--C-:B------:R-:W-:Y:S02]  /*7450*/  HADD2.F32 R47, -RZ, R48.reuse.H0_H0 ;  /* 0x20000030ff2f7230 */ /* 0x100fe40000004100 */
[C---:B------:R-:W-:Y:S01]  /*7460*/  FMUL R6, R38.reuse, R10 ;  /* 0x0000000a26067220 */ /* 0x040fe20000400000 */
[C---:B------:R-:W-:Y:S01]  /*7470*/  FFMA R3, R41.reuse, R42, R3 ;  /* 0x0000002a29037223 */ /* 0x040fe20000000003 */
[----:B------:R-:W-:Y:S02]  /*7480*/  HADD2.F32 R48, -RZ, R48.H1_H1 ;  /* 0x30000030ff307230 */ /* 0x000fe40000004100 */
[C---:B------:R-:W-:Y:S01]  /*7490*/  FFMA R7, R41.reuse, R44, R7 ;  /* 0x0000002c29077223 */ /* 0x040fe20000000007 */
[C---:B------:R-:W-:Y:S01]  /*74a0*/  FFMA R4, R41.reuse, R45, R4 ;  /* 0x0000002d29047223 */ /* 0x040fe20000000004 */
[C---:B------:R-:W-:Y:S01]  /*74b0*/  FFMA R5, R41.reuse, R46, R5 ;  /* 0x0000002e29057223 */ /* 0x040fe20000000005 */
[----:B------:R-:W-:Y:S01]  /*74c0*/  FFMA R6, R41, R47, R6 ;  /* 0x0000002f29067223 */ /* 0x000fe20000000006 */
[----:B------:R-:W-:Y:S01]  /*74d0*/  FMUL R11, R38, R11 ;  /* 0x0000000b260b7220 */ /* 0x000fe20000400000 */
[----:B------:R-:W-:Y:S01]  /*74e0*/  F2FP.F16.E4M3.UNPACK_B R40, R79.H1 ;  /* 0x0000004fff28723e */ /* 0x000fe200030006ff */
[--C-:B------:R-:W-:Y:S01]  /*74f0*/  HADD2.F32 R51, -RZ, R52.reuse.H0_H0 ;  /* 0x20000034ff337230 */ /* 0x100fe20000004100 */
[----:B-1----:R-:W-:Y:S01]  /*7500*/  F2FP.SATFINITE.E4M3.F32.PACK_AB_MERGE_C R105, R7, R3, RZ ;  /* 0x000000030769723e */ /* 0x002fe200048070ff */
[C---:B------:R-:W-:Y:S01]  /*7510*/  FFMA R11, R41.reuse, R48, R11 ;  /* 0x00000030290b7223 */ /* 0x040fe2000000000b */
[C---:B------:R-:W-:Y:S01]  /*7520*/  FFMA R8, R41.reuse, R49, R8 ;  /* 0x0000003129087223 */ /* 0x040fe20000000008 */
[----:B------:R-:W-:Y:S01]  /*7530*/  FFMA R9, R41, R50, R9 ;  /* 0x0000003229097223 */ /* 0x000fe20000000009 */
[----:B------:R-:W-:Y:S01]  /*7540*/  F2FP.SATFINITE.E4M3.F32.PACK_AB_MERGE_C R104, R2, R0, R105 ;  /* 0x000000000268723e */ /* 0x000fe20004807069 */
[----:B------:R-:W-:Y:S01]  /*7550*/  HADD2.F32 R52, -RZ, R52.H1_H1 ;  /* 0x30000034ff347230 */ /* 0x000fe20000004100 */
[----:B------:R-:W-:Y:S01]  /*7560*/  F2FP.SATFINITE.E4M3.F32.PACK_AB_MERGE_C R106, R11, R6, RZ ;  /* 0x000000060b6a723e */ /* 0x000fe200048070ff */
[C---:B------:R-:W-:Y:S01]  /*7570*/  FMUL R10, R38.reuse, R14 ;  /* 0x0000000e260a7220 */ /* 0x040fe20000400000 */
[C---:B------:R-:W-:Y:S01]  /*7580*/  FMUL R15, R38.reuse, R15 ;  /* 0x0000000f260f7220 */ /* 0x040fe20000400000 */
[--C-:B------:R-:W-:Y:S01]  /*7590*/  HADD2.F32 R55, -RZ, R56.reuse.H0_H0 ;  /* 0x20000038ff377230 */ /* 0x100fe20000004100 */
[----:B------:R-:W-:Y:S01]  /*75a0*/  F2FP.SATFINITE.E4M3.F32.PACK_AB_MERGE_C R105, R5, R4, R106 ;  /* 0x000000040569723e */ /* 0x000fe2000480706a */
[C---:B------:R-:W-:Y:S01]  /*75b0*/  FFMA R10, R41.reuse, R51, R10 ;  /* 0x00000033290a7223 */ /* 0x040fe2000000000a */
[C---:B------:R-:W-:Y:S01]  /*75c0*/  FFMA R15, R41.reuse, R52, R15 ;  /* 0x00000034290f7223 */ /* 0x040fe2000000000f */
[C---:B------:R-:W-:Y:S01]  /*75d0*/  FFMA R12, R41.reuse, R53, R12 ;  /* 0x00000035290c7223 */ /* 0x040fe2000000000c */
[C---:B------:R-:W-:Y:S01]  /*75e0*/  FFMA R13, R41.reuse, R54, R13 ;  /* 0x00000036290d7223 */ /* 0x040fe2000000000d */
[----:B------:R-:W-:Y:S02]  /*75f0*/  HADD2.F32 R56, -RZ, R56.H1_H1 ;  /* 0x30000038ff387230 */ /* 0x000fe40000004100 */
[C---:B------:R-:W-:Y:S01]  /*7600*/  FMUL R14, R38.reuse, R18 ;  /* 0x00000012260e7220 */ /* 0x040fe20000400000 */
[C---:B------:R-:W-:Y:S01]  /*7610*/  FMUL R19, R38.reuse, R19 ;  /* 0x0000001326137220 */ /* 0x040fe20000400000 */
[--C-:B------:R-:W-:Y:S02]  /*7620*/  HADD2.F32 R59, -RZ, R60.reuse.H0_H0 ;  /* 0x2000003cff3b7230 */ /* 0x100fe40000004100 */
[C---:B------:R-:W-:Y:S01]  /*7630*/  FMUL R18, R38.reuse, R22 ;  /* 0x0000001626127220 */ /* 0x040fe20000400000 */
[C---:B------:R-:W-:Y:S01]  /*7640*/  FFMA R14, R41.reuse, R55, R14 ;  /* 0x00000037290e7223 */ /* 0x040fe2000000000e */
[----:B------:R-:W-:Y:S02]  /*7650*/  HADD2.F32 R60, -RZ, R60.H1_H1 ;  /* 0x3000003cff3c7230 */ /* 0x000fe40000004100 */
        /* <DEDUP_REMOVED lines=8> */
[C---:B------:R-:W-:Y:S01]  /*76e0*/  FFMA R23, R41.reuse, R60, R23 ;  /* 0x0000003c29177223 */ /* 0x040fe20000000017 */
[C---:B------:R-:W-:Y:S01]  /*76f0*/  FMUL R27, R38.reuse, R27 ;  /* 0x0000001b261b7220 */ /* 0x040fe20000400000 */
[C---:B------:R-:W-:Y:S01]  /*7700*/  FFMA R20, R41.reuse, R61, R20 ;  /* 0x0000003d29147223 */ /* 0x040fe20000000014 */
[C---:B------:R-:W-:Y:S01]  /*7710*/  FFMA R21, R41.reuse, R62, R21 ;  /* 0x0000003e29157223 */ /* 0x040fe20000000015 */
[--C-:B------:R-:W-:Y:S02]  /*7720*/  HADD2.F32 R67, -RZ, R68.reuse.H0_H0 ;  /* 0x20000044ff437230 */ /* 0x100fe40000004100 */
[----:B------:R-:W-:Y:S01]  /*7730*/  FFMA R22, R41, R63, R22 ;  /* 0x0000003f29167223 */ /* 0x000fe20000000016 */
[----:B------:R-:W-:Y:S02]  /*7740*/  HADD2.F32 R68, -RZ, R68.H1_H1 ;  /* 0x30000044ff447230 */ /* 0x000fe40000004100 */
[C---:B------:R-:W-:Y:S01]  /*7750*/  FMUL R26, R38.reuse, R30 ;  /* 0x0000001e261a7220 */ /* 0x040fe20000400000 */
[----:B------:R-:W-:Y:S01]  /*7760*/  F2FP.SATFINITE.E4M3.F32.PACK_AB_MERGE_C R107, R15, R10, RZ ;  /* 0x0000000a0f6b723e */ /* 0x000fe200048070ff */
        /* <DEDUP_REMOVED lines=8> */
[----:B------:R-:W-:Y:S01]  /*77f0*/  F2FP.SATFINITE.E4M3.F32.PACK_AB_MERGE_C R106, R9, R8, R107 ;  /* 0x00000008096a723e */ /* 0x000fe2000480706b */
[----:B------:R-:W-:Y:S01]  /*7800*/  FFMA R31, R41, R68, R31 ;  /* 0x00000044291f7223 */ /* 0x000fe2000000001f */
[----:B------:R-:W-:Y:S01]  /*7810*/  FMUL R35, R38, R35 ;  /* 0x0000002326237220 */ /* 0x000fe20000400000 */
[----:B------:R-:W-:Y:S01]  /*7820*/  F2FP.SATFINITE.E4M3.F32.PACK_AB_MERGE_C R107, R19, R14, RZ ;  /* 0x0000000e136b723e */ /* 0x000fe200048070ff */
[C---:B------:R-:W-:Y:S01]  /*7830*/  FFMA R28, R41.reuse, R69, R28 ;  /* 0x00000045291c7223 */ /* 0x040fe2000000001c */
[C---:B------:R-:W-:Y:S01]  /*7840*/  FFMA R29, R41.reuse, R70, R29 ;  /* 0x00000046291d7223 */ /* 0x040fe2000000001d */
[C---:B------:R-:W-:Y:S01]  /*7850*/  FFMA R30, R41.reuse, R43, R30 ;  /* 0x0000002b291e7223 */ /* 0x040fe2000000001e */
[----:B------:R-:W-:Y:S01]  /*7860*/  FFMA R35, R41, R40, R35 ;  /* 0x0000002829237223 */ /* 0x000fe20000000023 */
        /* <DEDUP_REMOVED lines=21> */
[----:B------:R-:W-:Y:S02]  /*79c0*/  UIADD3 UR4, UP0, UPT, UR62, 0x680, URZ ;  /* 0x000006803e047890 */ /* 0x000fe4000ff1e0ff */
[----:B------:R-:W-:Y:S02]  /*79d0*/  UIADD3 UR9, UPT, UPT, UR49, 0x40, URZ ;  /* 0x0000004031097890 */ /* 0x000fe4000fffe0ff */
[----:B------:R-:W-:Y:S02]  /*79e0*/  UIADD3 UR8, UPT, UPT, UR44, 0x5200, URZ ;  /* 0x000052002c087890 */ /* 0x000fe4000fffe0ff */
[----:B------:R-:W-:Y:S01]  /*79f0*/  UIADD3.X UR5, UPT, UPT, URZ, UR63, URZ, UP0, !UPT ;  /* 0x0000003fff057290 */ /* 0x000fe200087fe4ff */
[----:B------:R-:W-:Y:S01]  /*7a00*/  UMOV UR10, UR50 ;  /* 0x00000032000a7c82 */ /* 0x000fe20008000000 */
[----:B------:R-:W-:Y:S07]  /*7a10*/  UMOV UR11, UR36 ;  /* 0x00000024000b7c82 */ /* 0x000fee0008000000 */
[----:B------:R2:W-:Y:S01]  /*7a20*/  UTMASTG.3D [UR8], [UR4] ;  /* 0x00000008040073b5 */ /* 0x0005e20008010000 */
[----:B------:R0:W-:Y:S01]  /*7a30*/  UTMACMDFLUSH ;  /* 0x00000000000079b7 */ /* 0x0001e20000000000 */
[----:B--2---:R-:W-:Y:S04]  /*7a40*/  DEPBAR.LE SB0, 0x1 ;  /* 0x000080400000791a */ /* 0x004fe80000000000 */
.L_x_113:
[----:B------:R-:W-:Y:S05]  /*7a50*/  BSYNC.RECONVERGENT B0 ;  /* 0x0000000000007941 */ /* 0x000fea0003800200 */
.L_x_112:
        /* <DEDUP_REMOVED lines=16> */
.L_x_117:
[----:B------:R-:W-:Y:S05]  /*7b60*/  BSYNC B0 ;  /* 0x0000000000007941 */ /* 0x000fea0003800000 */
.L_x_116:
        /* <DEDUP_REMOVED lines=17> */
.L_x_115:
[----:B------:R-:W-:Y:S05]  /*7c80*/  BSYNC B1 ;  /* 0x0000000000017941 */ /* 0x000fea0003800000 */
.L_x_114:
        /* <DEDUP_REMOVED lines=21> */
.L_x_119:
        /* <DEDUP_REMOVED lines=18> */
[----:B------:R-:W-:Y:S01]  /*7f00*/  ISETP.NE.AND P6, PT, R102, RZ, PT ;  /* 0x000000ff6600720c */ /* 0x000fe20003fc5270 */
[--C-:B------:R-:W-:Y:S01]  /*7f10*/  HADD2.F32 R49, -RZ, R50.reuse.H0_H0 ;  /* 0x20000032ff317230 */ /* 0x100fe20000004100 */
[----:B----4-:R-:W-:Y:S01]  /*7f20*/  F2FP.F16.E4M3.UNPACK_B R58, R76 ;  /* 0x0000004cff3a723e */ /* 0x010fe200020006ff */
[----:B------:R-:W-:Y:S01]  /*7f30*/  HADD2.F32 R50, -RZ, R50.H1_H1 ;  /* 0x30000032ff327230 */ /* 0x000fe20000004100 */
[----:B------:R-:W-:Y:S01]  /*7f40*/  F2FP.F16.E4M3.UNPACK_B R62, R77 ;  /* 0x0000004dff3e723e */ /* 0x000fe200020006ff */
[--C-:B------:R-:W-:Y:S01]  /*7f50*/  HADD2.F32 R53, -RZ, R54.reuse.H0_H0 ;  /* 0x20000036ff357230 */ /* 0x100fe20000004100 */
[----:B------:R-:W-:Y:S01]  /*7f60*/  F2FP.F16.E4M3.UNPACK_B R66, R78 ;  /* 0x0000004eff42723e */ /* 0x000fe200020006ff */
[----:B------:R-:W-:Y:S01]  /*7f70*/  HADD2.F32 R54, -RZ, R54.H1_H1 ;  /* 0x30000036ff367230 */ /* 0x000fe20000004100 */
[----:B------:R-:W-:Y:S01]  /*7f80*/  F2FP.F16.E4M3.UNPACK_B R70, R79 ;  /* 0x0000004fff46723e */ /* 0x000fe200020006ff */
[--C-:B------:R-:W-:Y:S01]  /*7f90*/  HADD2.F32 R57, -RZ, R58.reuse.H0_H0 ;  /* 0x2000003aff397230 */ /* 0x100fe20000004100 */
[----:B------:R-:W-:Y:S01]  /*7fa0*/  F2FP.F16.E4M3.UNPACK_B R56, R75.H1 ;  /* 0x0000004bff38723e */ /* 0x000fe200030006ff */
[----:B------:R-:W-:Y:S01]  /*7fb0*/  HADD2.F32 R58, -RZ, R58.H1_H1 ;  /* 0x3000003aff3a7230 */ /* 0x000fe20000004100 */
[----:B------:R-:W-:Y:S01]  /*7fc0*/  F2FP.F16.E4M3.UNPACK_B R60, R76.H1 ;  /* 0x0000004cff3c723e */ /* 0x000fe200030006ff */
[--C-:B------:R-:W-:Y:S01]  /*7fd0*/  HADD2.F32 R61, -RZ, R62.reuse.H0_H0 ;  /* 0x2000003eff3d7230 */ /* 0x100fe20000004100 */
[----:B------:R-:W-:Y:S01]  /*7fe0*/  F2FP.F16.E4M3.UNPACK_B R64, R77.H1 ;  /* 0x0000004dff40723e */ /* 0x000fe200030006ff */
[----:B------:R-:W-:Y:S01]  /*7ff0*/  HADD2.F32 R62, -RZ, R62.H1_H1 ;  /* 0x3000003eff3e7230 */ /* 0x000fe20000004100 */
[----:B------:R-:W-:Y:S01]  /*8000*/  F2FP.F16.E4M3.UNPACK_B R68, R78.H1 ;  /* 0x0000004eff44723e */ /* 0x000fe200030006ff */
        /* <DEDUP_REMOVED lines=112> */
[----:B------:R-:W-:Y:S02]  /*8710*/  UIADD3 UR4, UPT, UPT, UR44, 0x4200, URZ ;  /* 0x000042002c047890 */ /* 0x000fe4000fffe0ff */
[----:B------:R-:W-:Y:S01]  /*8720*/  UIADD3 UR9, UPT, UPT, UR49, 0x80, URZ ;  /* 0x0000008031097890 */ /* 0x000fe2000fffe0ff */
[----:B------:R-:W-:Y:S01]  /*8730*/  UMOV UR10, UR50 ;  /* 0x00000032000a7c82 */ /* 0x000fe20008000000 */
[----:B------:R-:W-:Y:S02]  /*8740*/  UMOV UR11, UR36 ;  /* 0x00000024000b7c82 */ /* 0x000fe40008000000 */
        /* <DEDUP_REMOVED lines=8> */
.L_x_121:
[----:B------:R-:W-:Y:S05]  /*87d0*/  BSYNC.RECONVERGENT B0 ;  /* 0x0000000000007941 */ /* 0x000fea0003800200 */
.L_x_120:
        /* <DEDUP_REMOVED lines=16> */
.L_x_125:
[----:B------:R-:W-:Y:S05]  /*88e0*/  BSYNC B0 ;  /* 0x0000000000007941 */ /* 0x000fea0003800000 */
.L_x_124:
        /* <DEDUP_REMOVED lines=17> */
.L_x_123:
[----:B------:R-:W-:Y:S05]  /*8a00*/  BSYNC B1 ;  /* 0x0000000000017941 */ /* 0x000fea0003800000 */
.L_x_122:
        /* <DEDUP_REMOVED lines=21> */
.L_x_127:
[----:B------:R-:W-:Y:S01]  /*8b60*/  ISETP.NE.AND P0, PT, R97, RZ, PT ;  /* 0x000000ff6100720c */ /* 0x000fe20003f05270 */
[----:B------:R-:W-:Y:S05]  /*8b70*/  WARPSYNC.ALL ;  /* 0x0000000000007948 */ /* 0x000fea0003800000 */
[----:B------:R-:W-:Y:S01]  /*8b80*/  R2UR UR4, R39 ;  /* 0x00000000270472ca */ /* 0x000fe200000e0000 */
[----:B------:R-:W2:Y:S01]  /*8b90*/  S2UR UR6, SR_CgaCtaId ;  /* 0x00000000000679c3 */ /* 0x000ea20000008800 */
[-C--:B------:R-:W-:Y:S01]  /*8ba0*/  F2FP.F16.E4M3.UNPACK_B R42, R72.reuse ;  /* 0x00000048ff2a723e */ /* 0x080fe200020006ff */
[----:B------:R-:W-:Y:S01]  /*8bb0*/  BSSY.RECONVERGENT B0, `(.L_x_128) ;  /* 0x000009b000007945 */ /* 0x000fe20003800200 */
[----:B------:R-:W-:Y:S02]  /*8bc0*/  F2FP.F16.E4M3.UNPACK_B R72, R72.H1 ;  /* 0x00000048ff48723e */ /* 0x000fe400030006ff */
[-C--:B------:R-:W-:Y:S01]  /*8bd0*/  F2FP.F16.E4M3.UNPACK_B R46, R73.reuse ;  /* 0x00000049ff2e723e */ /* 0x080fe200020006ff */
[--C-:B------:R-:W-:Y:S01]  /*8be0*/  HADD2.F32 R40, -RZ, R42.reuse.H0_H0 ;  /* 0x2000002aff287230 */ /* 0x100fe20000004100 */
[----:B------:R-:W-:Y:S01]  /*8bf0*/  F2FP.F16.E4M3.UNPACK_B R73, R73.H1 ;  /* 0x00000049ff49723e */ /* 0x000fe200030006ff */
[----:B------:R-:W-:Y:S01]  /*8c00*/  HADD2.F32 R42, -RZ, R42.H1_H1 ;  /* 0x3000002aff2a7230 */ /* 0x000fe20000004100 */
[-C--:B------:R-:W-:Y:S01]  /*8c10*/  F2FP.F16.E4M3.UNPACK_B R50, R74.reuse ;  /* 0x0000004aff32723e */ /* 0x080fe200020006ff */
[----:B------:R-:W-:Y:S01]  /*8c20*/  HADD2.F32 R43, -RZ, R72.H0_H0 ;  /* 0x20000048ff2b7230 */ /* 0x000fe20000004100 */
[----:B------:R-:W-:Y:S01]  /*8c30*/  F2FP.F16.E4M3.UNPACK_B R74, R74.H1 ;  /* 0x0000004aff4a723e */ /* 0x000fe200030006ff */
[----:B------:R-:W-:Y:S01]  /*8c40*/  LDTM.16dp32bit_t0_t15.x32 R4, tmem[UR4+0xc0] ;  /* 0x0000c004000479ee */ /* 0x000fe20008a80000 */
[----:B------:R-:W3:Y:S01]  /*8c50*/  LDTM.16dp32bit_t16_t31.x32 R4, tmem[UR4+0xe0] ;  /* 0x0000e004000479ee */ /* 0x000ee20008aa0000 */
[----:B------:R-:W-:Y:S01]  /*8c60*/  NOP ;  /* 0x0000000000007918 */ /* 0x000fe20000000000 */
[--C-:B------:R-:W-:Y:S01]  /*8c70*/  HADD2.F32 R45, -RZ, R46.reuse.H0_H0 ;  /* 0x2000002eff2d7230 */ /* 0x100fe20000004100 */
[----:B------:R-:W-:Y:S01]  /*8c80*/  R2UR UR5, R71 ;  /* 0x00000000470572ca */ /* 0x000fe200000e0000 */
[----:B------:R-:W-:Y:S01]  /*8c90*/  HADD2.F32 R46, -RZ, R46.H1_H1 ;  /* 0x3000002eff2e7230 */ /* 0x000fe20000004100 */
[----:B------:R-:W-:Y:S01]  /*8ca0*/  F2FP.F16.E4M3.UNPACK_B R54, R75 ;  /* 0x0000004bff36723e */ /* 0x000fe200020006ff */
        /* <DEDUP_REMOVED lines=10> */
[----:B------:R-:W-:Y:S01]  /*8d50*/  UIADD3 UR4, UPT, UPT, UR5, 0xc0, URZ ;  /* 0x000000c005047890 */ /* 0x000fe2000fffe0ff */
[----:B------:R-:W-:Y:S01]  /*8d60*/  HADD2.F32 R59, -RZ, R58.H1_H1 ;  /* 0x3000003aff3b7230 */ /* 0x000fe20000004100 */
[----:B------:R-:W-:Y:S01]  /*8d70*/  F2FP.F16.E4M3.UNPACK_B R76, R76.H1 ;  /* 0x0000004cff4c723e */ /* 0x000fe200030006ff */
[--C-:B------:R-:W-:Y:S01]  /*8d80*/  HADD2.F32 R60, -RZ, R62.reuse.H0_H0 ;  /* 0x2000003eff3c7230 */ /* 0x100fe20000004100 */
[----:B------:R-:W-:Y:S01]  /*8d90*/  F2FP.F16.E4M3.UNPACK_B R77, R77.H1 ;  /* 0x0000004dff4d723e */ /* 0x000fe200030006ff */
[----:B------:R-:W-:Y:S01]  /*8da0*/  HADD2.F32 R63, -RZ, R62.H1_H1 ;  /* 0x3000003eff3f7230 */ /* 0x000fe20000004100 */
[----:B------:R-:W-:Y:S01]  /*8db0*/  F2FP.F16.E4M3.UNPACK_B R78, R78.H1 ;  /* 0x0000004eff4e723e */ /* 0x000fe200030006ff */
[--C-:B------:R-:W-:Y:S01]  /*8dc0*/  HADD2.F32 R64, -RZ, R66.reuse.H0_H0 ;  /* 0x20000042ff407230 */ /* 0x100fe20000004100 */
[----:B--2---:R-:W-:Y:S01]  /*8dd0*/  UPRMT UR4, UR6, 0x654, UR4 ;  /* 0x0000065406047896 */ /* 0x004fe20008000004 */
        /* <DEDUP_REMOVED lines=8> */
[----:B------:R-:W-:Y:S01]  /*8e60*/  SYNCS.ARRIVE.TRANS64.RED.A1T0 RZ, [UR4], RZ ;  /* 0x000000ffffff79a7 */ /* 0x000fe20008100404 */
[C---:B------:R-:W-:Y:S01]  /*8e70*/  FMUL R16, R38.reuse, R16 ;  /* 0x0000001026107220 */ /* 0x040fe20000400000 */
[C---:B------:R-:W-:Y:S01]  /*8e80*/  FMUL R17, R38.reuse, R17 ;  /* 0x0000001126117220 */ /* 0x040fe20000400000 */
[C---:B------:R-:W-:Y:S01]  /*8e90*/  FMUL R0, R38.reuse, R20 ;  /* 0x0000001426007220 */ /* 0x040fe20000400000 */
[C---:B------:R-:W-:Y:S01]  /*8ea0*/  FMUL R2, R38.reuse, R21 ;  /* 0x0000001526027220 */ /* 0x040fe20000400000 */
[C---:B------:R-:W-:Y:S01]  /*8eb0*/  FMUL R20, R38.reuse, R25 ;  /* 0x0000001926147220 */ /* 0x040fe20000400000 */
[----:B------:R-:W-:Y:S02]  /*8ec0*/  HADD2.F32 R67, -RZ, R66.H1_H1 ;  /* 0x30000042ff437230 */ /* 0x000fe40000004100 */
[C---:B------:R-:W-:Y:S01]  /*8ed0*/  FMUL R6, R38.reuse, R6 ;  /* 0x0000000626067220 */ /* 0x040fe20000400000 */
[----:B------:R-:W-:Y:S02]  /*8ee0*/  HADD2.F32 R44, -RZ, R72.H1_H1 ;  /* 0x30000048ff2c7230 */ /* 0x000fe40000004100 */
[C---:B------:R-:W-:Y:S01]  /*8ef0*/  FMUL R7, R38.reuse, R7 ;  /* 0x0000000726077220 */ /* 0x040fe20000400000 */
[--C-:B------:R-:W-:Y:S02]  /*8f00*/  HADD2.F32 R47, -RZ, R73.reuse.H0_H0 ;  /* 0x20000049ff2f7230 */ /* 0x100fe40000004100 */
[C---:B------:R-:W-:Y:S01]  /*8f10*/  FFMA R6, R41.reuse, R43, R6 ;  /* 0x0000002b29067223 */ /* 0x040fe20000000006 */
[--C-:B------:R-:W-:Y:S02]  /*8f20*/  HADD2.F32 R40, -RZ, R68.reuse.H0_H0 ;  /* 0x20000044ff287230 */ /* 0x100fe40000004100 */
[C---:B------:R-:W-:Y:S01]  /*8f30*/  FFMA R7, R41.reuse, R44, R7 ;  /* 0x0000002c29077223 */ /* 0x040fe20000000007 */
[C---:B------:R-:W-:Y:S01]  /*8f40*/  FFMA R8, R41.reuse, R45, R8 ;  /* 0x0000002d29087223 */ /* 0x040fe20000000008 */
[----:B------:R-:W-:Y:S01]  /*8f50*/  FFMA R9, R41, R46, R9 ;  /* 0x0000002e29097223 */ /* 0x000fe20000000009 */
[----:B------:R-:W-:Y:S02]  /*8f60*/  HADD2.F32 R43, -RZ, R68.H1_H1 ;  /* 0x30000044ff2b7230 */ /* 0x000fe40000004100 */
[C---:B------:R-:W-:Y:S01]  /*8f70*/  FMUL R10, R38.reuse, R10 ;  /* 0x0000000a260a7220 */ /* 0x040fe20000400000 */
[----:B------:R-:W-:Y:S01]  /*8f80*/  HADD2.F32 R48, -RZ, R73.H1_H1 ;  /* 0x30000049ff307230 */ /* 0x000fe20000004100 */
[----:B------:R-:W-:Y:S01]  /*8f90*/  F2FP.SATFINITE.E4M3.F32.PACK_AB_MERGE_C R100, R7, R6, RZ ;  /* 0x000000060764723e */ /* 0x000fe200048070ff */
[C---:B------:R-:W-:Y:S01]  /*8fa0*/  FMUL R7, R38.reuse, R24 ;  /* 0x0000001826077220 */ /* 0x040fe20000400000 */
[----:B------:R-:W-:Y:S01]  /*8fb0*/  FFMA R10, R41, R47, R10 ;  /* 0x0000002f290a7223 */ /* 0x000fe2000000000a */
[C---:B------:R-:W-:Y:S01]  /*8fc0*/  FMUL R24, R38.reuse, R29 ;  /* 0x0000001d26187220 */ /* 0x040fe20000400000 */
[----:B------:R-:W-:Y:S01]  /*8fd0*/  F2FP.SATFINITE.E4M3.F32.PACK_AB_MERGE_C R100, R5, R4, R100 ;  /* 0x000000040564723e */ /* 0x000fe20004807064 */
[C---:B------:R-:W-:Y:S01]  /*8fe0*/  FMUL R11, R38.reuse, R11 ;  /* 0x0000000b260b7220 */ /* 0x040fe20000400000 */
[--C-:B------:R-:W-:Y:S02]  /*8ff0*/  HADD2.F32 R51, -RZ, R74.reuse.H0_H0 ;  /* 0x2000004aff337230 */ /* 0x100fe40000004100 */
[C---:B------:R-:W-:Y:S01]  /*9000*/  FMUL R14, R38.reuse, R14 ;  /* 0x0000000e260e7220 */ /* 0x040fe20000400000 */
[----:B------:R-:W-:Y:S02]  /*9010*/  HADD2.F32 R52, -RZ, R74.H1_H1 ;  /* 0x3000004aff347230 */ /* 0x000fe40000004100 */
[C---:B------:R-:W-:Y:S01]  /*9020*/  FFMA R11, R41.reuse, R48, R11 ;  /* 0x00000030290b7223 */ /* 0x040fe2000000000b */
[C---:B------:R-:W-:Y:S01]  /*9030*/  FFMA R12, R41.reuse, R49, R12 ;  /* 0x00000031290c7223 */ /* 0x040fe2000000000c */
[C---:B------:R-:W-:Y:S01]  /*9040*/  FFMA R13, R41.reuse, R50, R13 ;  /* 0x00000032290d7223 */ /* 0x040fe2000000000d */
[----:B------:R-:W-:Y:S01]  /*9050*/  FFMA R14, R41, R51, R14 ;  /* 0x00000033290e7223 */ /* 0x000fe2000000000e */
[C---:B------:R-:W-:Y:S01]  /*9060*/  FMUL R15, R38.reuse, R15 ;  /* 0x0000000f260f7220 */ /* 0x040fe20000400000 */
[--C-:B------:R-:W-:Y:S01]  /*9070*/  HADD2.F32 R55, -RZ, R75.reuse.H0_H0 ;  /* 0x2000004bff377230 */ /* 0x100fe20000004100 */
[----:B------:R-:W-:Y:S01]  /*9080*/  F2FP.SATFINITE.E4M3.F32.PACK_AB_MERGE_C R101, R11, R10, RZ ;  /* 0x0000000a0b65723e */ /* 0x000fe200048070ff */
[----:B------:R-:W-:Y:S02]  /*9090*/  HADD2.F32 R56, -RZ, R75.H1_H1 ;  /* 0x3000004bff387230 */ /* 0x000fe40000004100 */
[C---:B------:R-:W-:Y:S01]  /*90a0*/  FFMA R15, R41.reuse, R52, R15 ;  /* 0x00000034290f7223 */ /* 0x040fe2000000000f */
[----:B------:R-:W-:Y:S01]  /*90b0*/  FFMA R16, R41, R53, R16 ;  /* 0x0000003529107223 */ /* 0x000fe20000000010 */
[----:B------:R-:W-:Y:S01]  /*90c0*/  F2FP.SATFINITE.E4M3.F32.PACK_AB_MERGE_C R101, R9, R8, R101 ;  /* 0x000000080965723e */ /* 0x000fe20004807065 */
[----:B------:R-:W-:Y:S01]  /*90d0*/  FFMA R17, R41, R54, R17 ;  /* 0x0000003629117223 */ /* 0x000fe20000000011 */
[C---:B------:R-:W-:Y:S01]  /*90e0*/  FMUL R18, R38.reuse, R18 ;  /* 0x0000001226127220 */ /* 0x040fe20000400000 */
[----:B------:R-:W-:Y:S01]  /*90f0*/  F2FP.SATFINITE.E4M3.F32.PACK_AB_MERGE_C R102, R15, R14, RZ ;  /* 0x0000000e0f66723e */ /* 0x000fe200048070ff */
[C---:B------:R-:W-:Y:S01]  /*9100*/  FMUL R19, R38.reuse, R19 ;  /* 0x0000001326137220 */ /* 0x040fe20000400000 */
[--C-:B------:R-:W-:Y:S02]  /*9110*/  HADD2.F32 R58, -RZ, R76.reuse.H0_H0 ;  /* 0x2000004cff3a7230 */ /* 0x100fe40000004100 */
[----:B------:R-:W-:Y:S01]  /*9120*/  FFMA R18, R41, R55, R18 ;  /* 0x0000003729127223 */ /* 0x000fe20000000012 */
[----:B------:R-:W-:Y:S01]  /*9130*/  F2FP.SATFINITE.E4M3.F32.PACK_AB_MERGE_C R102, R13, R12, R102 ;  /* 0x0000000c0d66723e */ /* 0x000fe20004807066 */
[C---:B------:R-:W-:Y:S01]  /*9140*/  FFMA R19, R41.reuse, R56, R19 ;  /* 0x0000003829137223 */ /* 0x040fe20000000013 */
[----:B------:R-:W-:Y:S02]  /*9150*/  HADD2.F32 R61, -RZ, R76.H1_H1 ;  /* 0x3000004cff3d7230 */ /* 0x000fe40000004100 */
[C---:B------:R-:W-:Y:S01]  /*9160*/  FMUL R3, R38.reuse, R22 ;  /* 0x0000001626037220 */ /* 0x040fe20000400000 */
        /* <DEDUP_REMOVED lines=10> */
[C---:B------:R-:W-:Y:S01]  /*9210*/  FMUL R23, R38.reuse, R28 ;  /* 0x0000001c26177220 */ /* 0x040fe20000400000 */
[----:B------:R-:W-:Y:S01]  /*9220*/  F2FP.F16.E4M3.UNPACK_B R79, R79.H1 ;  /* 0x0000004fff4f723e */ /* 0x000fe200030006ff */
        /* <DEDUP_REMOVED lines=9> */
[C---:B------:R-:W-:Y:S01]  /*92c0*/  FFMA R24, R41.reuse, R67, R24 ;  /* 0x0000004329187223 */ /* 0x040fe20000000018 */
[C---:B------:R-:W-:Y:S01]  /*92d0*/  FMUL R28, R38.reuse, R33 ;  /* 0x00000021261c7220 */ /* 0x040fe20000400000 */
[--C-:B------:R-:W-:Y:S02]  /*92e0*/  HADD2.F32 R42, -RZ, R79.reuse.H0_H0 ;  /* 0x2000004fff2a7230 */ /* 0x100fe40000004100 */
[C---:B------:R-:W-:Y:S01]  /*92f0*/  FFMA R25, R41.reuse, R66, R25 ;  /* 0x0000004229197223 */ /* 0x040fe20000000019 */
[----:B------:R-:W-:Y:S02]  /*9300*/  HADD2.F32 R71, -RZ, R79.H1_H1 ;  /* 0x3000004fff477230 */ /* 0x000fe40000004100 */
[C---:B------:R-:W-:Y:S01]  /*9310*/  FMUL R29, R38.reuse, R34 ;  /* 0x00000022261d7220 */ /* 0x040fe20000400000 */
        /* <DEDUP_REMOVED lines=9> */
[----:B-1----:R-:W-:Y:S01]  /*93b0*/  F2FP.SATFINITE.E4M3.F32.PACK_AB_MERGE_C R105, R22, R21, RZ ;  /* 0x000000151669723e */ /* 0x002fe200048070ff */
[----:B------:R1:W-:Y:S01]  /*93c0*/  STS.128 [R84+UR44+0x5200], R100 ;  /* 0x0052006454007988 */ /* 0x0003e20008000c2c */
[----:B------:R-:W-:Y:S02]  /*93d0*/  F2FP.SATFINITE.E4M3.F32.PACK_AB_MERGE_C R64, R26, R25, RZ ;  /* 0x000000191a40723e */ /* 0x000fe400048070ff */
[----:B------:R-:W-:Y:S02]  /*93e0*/  F2FP.SATFINITE.E4M3.F32.PACK_AB_MERGE_C R67, R30, R29, RZ ;  /* 0x0000001d1e43723e */ /* 0x000fe400048070ff */
[----:B------:R-:W-:Y:S02]  /*93f0*/  F2FP.SATFINITE.E4M3.F32.PACK_AB_MERGE_C R104, R2, R0, R3 ;  /* 0x000000000268723e */ /* 0x000fe40004807003 */
[----:B------:R-:W-:Y:S02]  /*9400*/  F2FP.SATFINITE.E4M3.F32.PACK_AB_MERGE_C R105, R20, R7, R105 ;  /* 0x000000071469723e */ /* 0x000fe40004807069 */
[----:B------:R-:W-:Y:S02]  /*9410*/  F2FP.SATFINITE.E4M3.F32.PACK_AB_MERGE_C R106, R24, R23, R64 ;  /* 0x00000017186a723e */ /* 0x000fe40004807040 */
[----:B------:R-:W-:Y:S02]  /*9420*/  F2FP.SATFINITE.E4M3.F32.PACK_AB_MERGE_C R107, R28, R27, R67 ;  /* 0x0000001b1c6b723e */ /* 0x000fe40004807043 */
[----:B------:R-:W-:Y:S03]  /*9430*/  IADD3 R36, PT, PT, R36, 0x1, RZ ;  /* 0x0000000124247810 */ /* 0x000fe60007ffe0ff */
        /* <DEDUP_REMOVED lines=18> */
.L_x_129:
[----:B------:R-:W-:Y:S05]  /*9560*/  BSYNC.RECONVERGENT B0 ;  /* 0x0000000000007941 */ /* 0x000fea0003800200 */
.L_x_128:
[----:B------:R-:W-:Y:S01]  /*9570*/  R2UR UR4, R87 ;  /* 0x00000000570472ca */ /* 0x000fe200000e0000 */
[----:B------:R-:W-:Y:S01]  /*9580*/  BAR.SYNC.DEFER_BLOCKING 0x1, 0x80 ;  /* 0x0042000000007b1d */ /* 0x000fe20000010000 */
[C---:B------:R-:W-:Y:S01]  /*9590*/  ISETP.NE.AND P0, PT, R89.reuse, 0x2, PT ;  /* 0x000000025900780c */ /* 0x040fe20003f05270 */
[----:B------:R-:W-:Y:S01]  /*95a0*/  UISETP.NE.AND UP0, UPT, UR45, URZ, UPT ;  /* 0x000000ff2d00728c */ /* 0x000fe2000bf05270 */
[----:B------:R-:W-:Y:S01]  /*95b0*/  ISETP.NE.AND P1, PT, R36, 0x4, PT ;  /* 0x000000042400780c */ /* 0x000fe20003f25270 */
[----:B------:R-:W-:Y:S01]  /*95c0*/  UIADD3 UR16, UPT, UPT, UR38, UR59, URZ ;  /* 0x0000003b26107290 */ /* 0x000fe2000fffe0ff */
[----:B------:R-:W-:Y:S02]  /*95d0*/  SEL R5, RZ, 0x1, P0 ;  /* 0x00000001ff057807 */ /* 0x000fe40000000000 */
[----:B------:R-:W-:Y:S02]  /*95e0*/  SEL R3, RZ, 0x1, P1 ;  /* 0x00000001ff037807 */ /* 0x000fe40000800000 */
[----:B------:R-:W-:Y:S02]  /*95f0*/  LOP3.LUT R92, R92, R5, RZ, 0x3c, !PT ;  /* 0x000000055c5c7212 */ /* 0x000fe400078e3cff */
[----:B------:R-:W-:Y:S01]  /*9600*/  LOP3.LUT R94, R94, R3, RZ, 0x3c, !PT ;  /* 0x000000035e5e7212 */ /* 0x000fe200078e3cff */
[----:B------:R-:W-:Y:S01]  /*9610*/  UIADD3 UR20, UPT, UPT, UR37, UR4, URZ ;  /* 0x0000000425147290 */ /* 0x000fe2000fffe0ff */
[----:B------:R-:W-:Y:S02]  /*9620*/  SEL R89, R89, RZ, P0 ;  /* 0x000000ff59597207 */ /* 0x000fe40000000000 */
[----:B------:R-:W-:Y:S01]  /*9630*/  SEL R36, R36, RZ, P1 ;  /* 0x000000ff24247207 */ /* 0x000fe20000800000 */
[----:B------:R-:W-:Y:S01]  /*9640*/  UMOV UR36, UR58 ;  /* 0x0000003a00247c82 */ /* 0x000fe20008000000 */
[----:B------:R-:W-:Y:S07]  /*9650*/  BRA.U UP0, `(.L_x_130) ;  /* 0xffffffb900e07547 */ /* 0x000fee000b83ffff */
[----:B------:R-:W-:Y:S05]  /*9660*/  EXIT ;  /* 0x000000000000794d */ /* 0x000fea0003800000 */
.L_x_24:
[----:B-1----:R1:W2:Y:S02]  /*9670*/  SYNCS.PHASECHK.TRANS64.TRYWAIT P0, [R0+URZ+0xf0], R3 ;  /* 0x0000f003000075a7 */ /* 0x0022a400080011ff */
[----:B--2---:R-:W-:Y:S05]  /*9680*/  @!P0 NANOSLEEP.SYNCS 0x989680 ;  /* 0x009896800000895d */ /* 0x004fea0003900000 */
[----:B------:R-:W2:Y:S02]  /*9690*/  @!P0 SYNCS.PHASECHK.TRANS64 P0, [R0+URZ+0xf0], R3 ;  /* 0x0000f003000085a7 */ /* 0x000ea400080010ff */
[----:B--2---:R-:W-:Y:S05]  /*96a0*/  @!P0 BRA `(.L_x_24) ;  /* 0xfffffffc00f08947 */ /* 0x004fea000383ffff */
[----:B------:R-:W-:Y:S05]  /*96b0*/  BRA `(.L_x_131) ;  /* 0xffffff8000d07947 */ /* 0x000fea000383ffff */
.L_x_27:
[----:B-1----:R-:W-:-:S07]  /*96c0*/  MOV R0, UR33 ;  /* 0x0000002100007c02 */ /* 0x002fce0008000f00 */
.L_x_132:
[----:B-1----:R1:W2:Y:S02]  /*96d0*/  SYNCS.PHASECHK.TRANS64.TRYWAIT P0, [R0+URZ+0x18], R3 ;  /* 0x00001803000075a7 */ /* 0x0022a400080011ff */
[----:B--2---:R-:W-:Y:S05]  /*96e0*/  @!P0 NANOSLEEP.SYNCS 0x989680 ;  /* 0x009896800000895d */ /* 0x004fea0003900000 */
[----:B------:R-:W2:Y:S02]  /*96f0*/  @!P0 SYNCS.PHASECHK.TRANS64 P0, [R0+URZ+0x18], R3 ;  /* 0x00001803000085a7 */ /* 0x000ea400080010ff */
[----:B--2---:R-:W-:Y:S05]  /*9700*/  @!P0 BRA `(.L_x_132) ;  /* 0xfffffffc00f08947 */ /* 0x004fea000383ffff */
[----:B------:R-:W-:Y:S05]  /*9710*/  BRA `(.L_x_26) ;  /* 0xffffff8400147947 */ /* 0x000fea000383ffff */
.L_x_34:
[----:B-1----:R-:W-:-:S07]  /*9720*/  MOV R0, UR17 ;  /* 0x0000001100007c02 */ /* 0x002fce0008000f00 */
.L_x_133:
[----:B-1----:R1:W2:Y:S02]  /*9730*/  SYNCS.PHASECHK.TRANS64.TRYWAIT P0, [R0+URZ+0x18], R3 ;  /* 0x00001803000075a7 */ /* 0x0022a400080011ff */
[----:B--2---:R-:W-:Y:S05]  /*9740*/  @!P0 NANOSLEEP.SYNCS 0x989680 ;  /* 0x009896800000895d */ /* 0x004fea0003900000 */
[----:B------:R-:W2:Y:S02]  /*9750*/  @!P0 SYNCS.PHASECHK.TRANS64 P0, [R0+URZ+0x18], R3 ;  /* 0x00001803000085a7 */ /* 0x000ea400080010ff */
[----:B--2---:R-:W-:Y:S05]  /*9760*/  @!P0 BRA `(.L_x_133) ;  /* 0xfffffffc00f08947 */ /* 0x004fea000383ffff */
[----:B------:R-:W-:Y:S05]  /*9770*/  BRA `(.L_x_33) ;  /* 0xffffff8400d47947 */ /* 0x000fea000383ffff */
.L_x_39:
[----:B-1----:R1:W2:Y:S02]  /*9780*/  SYNCS.PHASECHK.TRANS64.TRYWAIT P0, [R3+URZ+0x80], R0 ;  /* 0x00008000030075a7 */ /* 0x0022a400080011ff */
[----:B--2---:R-:W-:Y:S05]  /*9790*/  @!P0 NANOSLEEP.SYNCS 0x989680 ;  /* 0x009896800000895d */ /* 0x004fea0003900000 */
[----:B------:R-:W2:Y:S02]  /*97a0*/  @!P0 SYNCS.PHASECHK.TRANS64 P0, [R3+URZ+0x80], R0 ;  /* 0x00008000030085a7 */ /* 0x000ea400080010ff */
[----:B--2---:R-:W-:Y:S05]  /*97b0*/  @!P0 BRA `(.L_x_39) ;  /* 0xfffffffc00f08947 */ /* 0x004fea000383ffff */
[----:B------:R-:W-:Y:S05]  /*97c0*/  BRA `(.L_x_134) ;  /* 0xffffff8800747947 */ /* 0x000fea000383ffff */
.L_x_43:
[----:B-1----:R-:W-:-:S07]  /*97d0*/  MOV R0, UR4 ;  /* 0x0000000400007c02 */ /* 0x002fce0008000f00 */
.L_x_135:
[----:B-1----:R1:W2:Y:S02]  /*97e0*/  SYNCS.PHASECHK.TRANS64.TRYWAIT P0, [R0+URZ], R3 ;  /* 0x00000003000075a7 */ /* 0x0022a400080011ff */
[----:B--2---:R-:W-:Y:S05]  /*97f0*/  @!P0 NANOSLEEP.SYNCS 0x989680 ;  /* 0x009896800000895d */ /* 0x004fea0003900000 */
[----:B------:R-:W2:Y:S02]  /*9800*/  @!P0 SYNCS.PHASECHK.TRANS64 P0, [R0+URZ], R3 ;  /* 0x00000003000085a7 */ /* 0x000ea400080010ff */
[----:B--2---:R-:W-:Y:S05]  /*9810*/  @!P0 BRA `(.L_x_135) ;  /* 0xfffffffc00f08947 */ /* 0x004fea000383ffff */
[----:B------:R-:W-:Y:S05]  /*9820*/  BRA `(.L_x_136) ;  /* 0xffffff90001c7947 */ /* 0x000fea000383ffff */
.L_x_44:
[----:B------:R-:W-:-:S07]  /*9830*/  MOV R0, UR5 ;  /* 0x0000000500007c02 */ /* 0x000fce0008000f00 */
.L_x_137:
[----:B-1----:R1:W2:Y:S02]  /*9840*/  SYNCS.PHASECHK.TRANS64.TRYWAIT P0, [R0+URZ], R3 ;  /* 0x00000003000075a7 */ /* 0x0022a400080011ff */
[----:B--2---:R-:W-:Y:S05]  /*9850*/  @!P0 NANOSLEEP.SYNCS 0x989680 ;  /* 0x009896800000895d */ /* 0x004fea0003900000 */
[----:B------:R-:W2:Y:S02]  /*9860*/  @!P0 SYNCS.PHASECHK.TRANS64 P0, [R0+URZ], R3 ;  /* 0x00000003000085a7 */ /* 0x000ea400080010ff */
[----:B--2---:R-:W-:Y:S05]  /*9870*/  @!P0 BRA `(.L_x_137) ;  /* 0xfffffffc00f08947 */ /* 0x004fea000383ffff */
[----:B------:R-:W-:Y:S05]  /*9880*/  BRA `(.L_x_138) ;  /* 0xffffff9000287947 */ /* 0x000fea000383ffff */
.L_x_47:
[----:B--2---:R2:W3:Y:S02]  /*9890*/  SYNCS.PHASECHK.TRANS64.TRYWAIT P0, [R2+URZ+0xe0], R5 ;  /* 0x0000e005020075a7 */ /* 0x0044e400080011ff */
[----:B---3--:R-:W-:Y:S05]  /*98a0*/  @!P0 NANOSLEEP.SYNCS 0x989680 ;  /* 0x009896800000895d */ /* 0x008fea0003900000 */
[----:B------:R-:W3:Y:S02]  /*98b0*/  @!P0 SYNCS.PHASECHK.TRANS64 P0, [R2+URZ+0xe0], R5 ;  /* 0x0000e005020085a7 */ /* 0x000ee400080010ff */
[----:B---3--:R-:W-:Y:S05]  /*98c0*/  @!P0 BRA `(.L_x_47) ;  /* 0xfffffffc00f08947 */ /* 0x008fea000383ffff */
[----:B------:R-:W-:Y:S05]  /*98d0*/  BRA `(.L_x_139) ;  /* 0xffffff90008c7947 */ /* 0x000fea000383ffff */
.L_x_48:
[----:B------:R-:W-:-:S07]  /*98e0*/  MOV R2, UR4 ;  /* 0x0000000400027c02 */ /* 0x000fce0008000f00 */
.L_x_140:
[----:B--2---:R2:W3:Y:S02]  /*98f0*/  SYNCS.PHASECHK.TRANS64.TRYWAIT P0, [R2+URZ+0x90], R5 ;  /* 0x00009005020075a7 */ /* 0x0044e400080011ff */
[----:B---3--:R-:W-:Y:S05]  /*9900*/  @!P0 NANOSLEEP.SYNCS 0x989680 ;  /* 0x009896800000895d */ /* 0x008fea0003900000 */
[----:B------:R-:W3:Y:S02]  /*9910*/  @!P0 SYNCS.PHASECHK.TRANS64 P0, [R2+URZ+0x90], R5 ;  /* 0x00009005020085a7 */ /* 0x000ee400080010ff */
[----:B---3--:R-:W-:Y:S05]  /*9920*/  @!P0 BRA `(.L_x_140) ;  /* 0xfffffffc00f08947 */ /* 0x008fea000383ffff */
[----:B------:R-:W-:Y:S05]  /*9930*/  BRA `(.L_x_141) ;  /* 0xffffff90009c7947 */ /* 0x000fea000383ffff */
.L_x_49:
[----:B--2---:R2:W3:Y:S02]  /*9940*/  SYNCS.PHASECHK.TRANS64.TRYWAIT P1, [R2+URZ+0x80], R5 ;  /* 0x00008005020075a7 */ /* 0x0044e400080211ff */
[----:B---3--:R-:W-:Y:S05]  /*9950*/  @!P1 NANOSLEEP.SYNCS 0x989680 ;  /* 0x009896800000995d */ /* 0x008fea0003900000 */
[----:B------:R-:W3:Y:S02]  /*9960*/  @!P1 SYNCS.PHASECHK.TRANS64 P1, [R2+URZ+0x80], R5 ;  /* 0x00008005020095a7 */ /* 0x000ee400080210ff */
[----:B---3--:R-:W-:Y:S05]  /*9970*/  @!P1 BRA `(.L_x_49) ;  /* 0xfffffffc00f09947 */ /* 0x008fea000383ffff */
[----:B------:R-:W-:Y:S05]  /*9980*/  BRA `(.L_x_142) ;  /* 0xffffff9000cc7947 */ /* 0x000fea000383ffff */
.L_x_52:
[----:B------:R-:W-:-:S07]  /*9990*/  MOV R0, UR4 ;  /* 0x0000000400007c02 */ /* 0x000fce0008000f00 */
.L_x_143:
[----:B--2---:R2:W3:Y:S02]  /*99a0*/  SYNCS.PHASECHK.TRANS64.TRYWAIT P0, [R0+URZ+0x90], R3 ;  /* 0x00009003000075a7 */ /* 0x0044e400080011ff */
[----:B---3--:R-:W-:Y:S05]  /*99b0*/  @!P0 NANOSLEEP.SYNCS 0x989680 ;  /* 0x009896800000895d */ /* 0x008fea0003900000 */
[----:B------:R-:W3:Y:S02]  /*99c0*/  @!P0 SYNCS.PHASECHK.TRANS64 P0, [R0+URZ+0x90], R3 ;  /* 0x00009003000085a7 */ /* 0x000ee400080010ff */
[----:B---3--:R-:W-:Y:S05]  /*99d0*/  @!P0 BRA `(.L_x_143) ;  /* 0xfffffffc00f08947 */ /* 0x008fea000383ffff */
[----:B------:R-:W-:Y:S05]  /*99e0*/  BRA `(.L_x_51) ;  /* 0xffffff9400207947 */ /* 0x000fea000383ffff */
.L_x_59:
[----:B-1----:R1:W2:Y:S02]  /*99f0*/  SYNCS.PHASECHK.TRANS64.TRYWAIT P1, [R0+URZ+0x80], R5 ;  /* 0x00008005000075a7 */ /* 0x0022a400080211ff */
[----:B--2---:R-:W-:Y:S05]  /*9a00*/  @!P1 NANOSLEEP.SYNCS 0x989680 ;  /* 0x009896800000995d */ /* 0x004fea0003900000 */
[----:B------:R-:W2:Y:S02]  /*9a10*/  @!P1 SYNCS.PHASECHK.TRANS64 P1, [R0+URZ+0x80], R5 ;  /* 0x00008005000095a7 */ /* 0x000ea400080210ff */
[----:B--2---:R-:W-:Y:S05]  /*9a20*/  @!P1 BRA `(.L_x_59) ;  /* 0xfffffffc00f09947 */ /* 0x004fea000383ffff */
[----:B------:R-:W-:Y:S05]  /*9a30*/  BRA `(.L_x_144) ;  /* 0xffffff9800807947 */ /* 0x000fea000383ffff */
.L_x_60:
[----:B------:R-:W-:-:S07]  /*9a40*/  MOV R3, UR19 ;  /* 0x0000001300037c02 */ /* 0x000fce0008000f00 */
.L_x_145:
[----:B-1----:R1:W2:Y:S02]  /*9a50*/  SYNCS.PHASECHK.TRANS64.TRYWAIT P0, [R3+URZ+0xc0], R0 ;  /* 0x0000c000030075a7 */ /* 0x0022a400080011ff */
[----:B--2---:R-:W-:Y:S05]  /*9a60*/  @!P0 NANOSLEEP.SYNCS 0x989680 ;  /* 0x009896800000895d */ /* 0x004fea0003900000 */
[----:B------:R-:W2:Y:S02]  /*9a70*/  @!P0 SYNCS.PHASECHK.TRANS64 P0, [R3+URZ+0xc0], R0 ;  /* 0x0000c000030085a7 */ /* 0x000ea400080010ff */
[----:B--2---:R-:W-:Y:S05]  /*9a80*/  @!P0 BRA `(.L_x_145) ;  /* 0xfffffffc00f08947 */ /* 0x004fea000383ffff */
[----:B------:R-:W-:Y:S05]  /*9a90*/  BRA `(.L_x_146) ;  /* 0xffffff9800b47947 */ /* 0x000fea000383ffff */
.L_x_63:
[----:B------:R-:W-:Y:S07]  /*9aa0*/  MOV R0, UR6 ;  /* 0x0000000600007c02 */ /* 0x000fee0008000f00 */
.L_x_147:
[----:B-1----:R1:W2:Y:S02]  /*9ab0*/  SYNCS.PHASECHK.TRANS64.TRYWAIT P0, [R0+URZ], R3 ;  /* 0x00000003000075a7 */ /* 0x0022a400080011ff */
[----:B--2---:R-:W-:Y:S05]  /*9ac0*/  @!P0 NANOSLEEP.SYNCS 0x989680 ;  /* 0x009896800000895d */ /* 0x004fea0003900000 */
[----:B------:R-:W2:Y:S02]  /*9ad0*/  @!P0 SYNCS.PHASECHK.TRANS64 P0, [R0+URZ], R3 ;  /* 0x00000003000085a7 */ /* 0x000ea400080010ff */
[----:B--2---:R-:W-:Y:S05]  /*9ae0*/  @!P0 BRA `(.L_x_147) ;  /* 0xfffffffc00f08947 */ /* 0x004fea000383ffff */
[----:B------:R-:W-:Y:S05]  /*9af0*/  BRA `(.L_x_62) ;  /* 0xffffff9800ec7947 */ /* 0x000fea000383ffff */
.L_x_66:
[----:B------:R-:W-:-:S07]  /*9b00*/  MOV R0, UR4 ;  /* 0x0000000400007c02 */ /* 0x000fce0008000f00 */
.L_x_148:
[----:B--2---:R2:W4:Y:S02]  /*9b10*/  SYNCS.PHASECHK.TRANS64.TRYWAIT P0, [R0+URZ], R3 ;  /* 0x00000003000075a7 */ /* 0x00452400080011ff */
[----:B----4-:R-:W-:Y:S05]  /*9b20*/  @!P0 NANOSLEEP.SYNCS 0x989680 ;  /* 0x009896800000895d */ /* 0x010fea0003900000 */
[----:B------:R-:W4:Y:S02]  /*9b30*/  @!P0 SYNCS.PHASECHK.TRANS64 P0, [R0+URZ], R3 ;  /* 0x00000003000085a7 */ /* 0x000f2400080010ff */
[----:B----4-:R-:W-:Y:S05]  /*9b40*/  @!P0 BRA `(.L_x_148) ;  /* 0xfffffffc00f08947 */ /* 0x010fea000383ffff */
[----:B------:R-:W-:Y:S05]  /*9b50*/  BRA `(.L_x_149) ;  /* 0xffffff9c008c7947 */ /* 0x000fea000383ffff */
.L_x_67:
[----:B------:R-:W-:-:S07]  /*9b60*/  MOV R0, UR5 ;  /* 0x0000000500007c02 */ /* 0x000fce0008000f00 */
.L_x_150:
[----:B-1----:R1:W2:Y:S02]  /*9b70*/  SYNCS.PHASECHK.TRANS64.TRYWAIT P0, [R0+URZ], R3 ;  /* 0x00000003000075a7 */ /* 0x0022a400080011ff */
[----:B--2---:R-:W-:Y:S05]  /*9b80*/  @!P0 NANOSLEEP.SYNCS 0x989680 ;  /* 0x009896800000895d */ /* 0x004fea0003900000 */
[----:B------:R-:W2:Y:S02]  /*9b90*/  @!P0 SYNCS.PHASECHK.TRANS64 P0, [R0+URZ], R3 ;  /* 0x00000003000085a7 */ /* 0x000ea400080010ff */
[----:B--2---:R-:W-:Y:S05]  /*9ba0*/  @!P0 BRA `(.L_x_150) ;  /* 0xfffffffc00f08947 */ /* 0x004fea000383ffff */
[----:B------:R-:W-:Y:S05]  /*9bb0*/  BRA `(.L_x_151) ;  /* 0xffffff9c00987947 */ /* 0x000fea000383ffff */
.L_x_68:
[----:B------:R-:W-:-:S07]  /*9bc0*/  MOV R0, UR5 ;  /* 0x0000000500007c02 */ /* 0x000fce0008000f00 */
.L_x_152:
[----:B-1----:R1:W2:Y:S02]  /*9bd0*/  SYNCS.PHASECHK.TRANS64.TRYWAIT P0, [R0+URZ], R3 ;  /* 0x00000003000075a7 */ /* 0x0022a400080011ff */
[----:B--2---:R-:W-:Y:S05]  /*9be0*/  @!P0 NANOSLEEP.SYNCS 0x989680 ;  /* 0x009896800000895d */ /* 0x004fea0003900000 */
[----:B------:R-:W2:Y:S02]  /*9bf0*/  @!P0 SYNCS.PHASECHK.TRANS64 P0, [R0+URZ], R3 ;  /* 0x00000003000085a7 */ /* 0x000ea400080010ff */
[----:B--2---:R-:W-:Y:S05]  /*9c00*/  @!P0 BRA `(.L_x_152) ;  /* 0xfffffffc00f08947 */ /* 0x004fea000383ffff */
[----:B------:R-:W-:Y:S05]  /*9c10*/  BRA `(.L_x_153) ;  /* 0xffffff9c00a47947 */ /* 0x000fea000383ffff */
.L_x_69:
[----:B------:R-:W-:-:S07]  /*9c20*/  MOV R0, UR4 ;  /* 0x0000000400007c02 */ /* 0x000fce0008000f00 */
.L_x_154:
[----:B-1----:R1:W2:Y:S02]  /*9c30*/  SYNCS.PHASECHK.TRANS64.TRYWAIT P0, [R0+URZ], R3 ;  /* 0x00000003000075a7 */ /* 0x0022a400080011ff */
[----:B--2---:R-:W-:Y:S05]  /*9c40*/  @!P0 NANOSLEEP.SYNCS 0x989680 ;  /* 0x009896800000895d */ /* 0x004fea0003900000 */
[----:B------:R-:W2:Y:S02]  /*9c50*/  @!P0 SYNCS.PHASECHK.TRANS64 P0, [R0+URZ], R3 ;  /* 0x00000003000085a7 */ /* 0x000ea400080010ff */
[----:B--2---:R-:W-:Y:S05]  /*9c60*/  @!P0 BRA `(.L_x_154) ;  /* 0xfffffffc00f08947 */ /* 0x004fea000383ffff */
[----:B------:R-:W-:Y:S05]  /*9c70*/  BRA `(.L_x_155) ;  /* 0xffffff9c00b07947 */ /* 0x000fea000383ffff */
.L_x_74:
[----:B--2---:R2:W3:Y:S02]  /*9c80*/  SYNCS.PHASECHK.TRANS64.TRYWAIT P0, [R12+URZ+0x80], R9 ;  /* 0x000080090c0075a7 */ /* 0x0044e400080011ff */
[----:B---3--:R-:W-:Y:S05]  /*9c90*/  @!P0 NANOSLEEP.SYNCS 0x989680 ;  /* 0x009896800000895d */ /* 0x008fea0003900000 */
[----:B------:R-:W3:Y:S02]  /*9ca0*/  @!P0 SYNCS.PHASECHK.TRANS64 P0, [R12+URZ+0x80], R9 ;  /* 0x000080090c0085a7 */ /* 0x000ee400080010ff */
[----:B---3--:R-:W-:Y:S05]  /*9cb0*/  @!P0 BRA `(.L_x_74) ;  /* 0xfffffffc00f08947 */ /* 0x008fea000383ffff */
[----:B------:R-:W-:Y:S05]  /*9cc0*/  BRA `(.L_x_156) ;  /* 0xffffffa000e07947 */ /* 0x000fea000383ffff */
.L_x_77:
[----:B------:R-:W-:Y:S07]  /*9cd0*/  MOV R0, UR21 ;  /* 0x0000001500007c02 */ /* 0x000fee0008000f00 */
.L_x_157:
[----:B--2---:R2:W3:Y:S02]  /*9ce0*/  SYNCS.PHASECHK.TRANS64.TRYWAIT P2, [R0+URZ+0x78], R11 ;  /* 0x0000780b000075a7 */ /* 0x0044e400080411ff */
[----:B---3--:R-:W-:Y:S05]  /*9cf0*/  @!P2 NANOSLEEP.SYNCS 0x989680 ;  /* 0x009896800000a95d */ /* 0x008fea0003900000 */
[----:B------:R-:W3:Y:S02]  /*9d00*/  @!P2 SYNCS.PHASECHK.TRANS64 P2, [R0+URZ+0x78], R11 ;  /* 0x0000780b0000a5a7 */ /* 0x000ee400080410ff */
[----:B---3--:R-:W-:Y:S05]  /*9d10*/  @!P2 BRA `(.L_x_157) ;  /* 0xfffffffc00f0a947 */ /* 0x008fea000383ffff */
[----:B------:R-:W-:Y:S05]  /*9d20*/  BRA `(.L_x_76) ;  /* 0xffffffa800487947 */ /* 0x000fea000383ffff */
.L_x_80:
[----:B--2---:R-:W-:Y:S07]  /*9d30*/  MOV R0, UR21 ;  /* 0x0000001500007c02 */ /* 0x004fee0008000f00 */
.L_x_158:
[----:B--2---:R2:W3:Y:S02]  /*9d40*/  SYNCS.PHASECHK.TRANS64.TRYWAIT P0, [R0+URZ+0x50], R9 ;  /* 0x00005009000075a7 */ /* 0x0044e400080011ff */
[----:B---3--:R-:W-:Y:S05]  /*9d50*/  @!P0 NANOSLEEP.SYNCS 0x989680 ;  /* 0x009896800000895d */ /* 0x008fea0003900000 */
[----:B------:R-:W3:Y:S02]  /*9d60*/  @!P0 SYNCS.PHASECHK.TRANS64 P0, [R0+URZ+0x50], R9 ;  /* 0x00005009000085a7 */ /* 0x000ee400080010ff */
[----:B---3--:R-:W-:Y:S05]  /*9d70*/  @!P0 BRA `(.L_x_158) ;  /* 0xfffffffc00f08947 */ /* 0x008fea000383ffff */
[----:B------:R-:W-:Y:S05]  /*9d80*/  BRA `(.L_x_159) ;  /* 0xffffffa800a47947 */ /* 0x000fea000383ffff */
.L_x_81:
[----:B------:R-:W-:Y:S07]  /*9d90*/  MOV R0, UR21 ;  /* 0x0000001500007c02 */ /* 0x000fee0008000f00 */
.L_x_160:
[----:B--2---:R2:W3:Y:S02]  /*9da0*/  SYNCS.PHASECHK.TRANS64.TRYWAIT P0, [R0+URZ+0x58], R9 ;  /* 0x00005809000075a7 */ /* 0x0044e400080011ff */
[----:B---3--:R-:W-:Y:S05]  /*9db0*/  @!P0 NANOSLEEP.SYNCS 0x989680 ;  /* 0x009896800000895d */ /* 0x008fea0003900000 */
[----:B------:R-:W3:Y:S02]  /*9dc0*/  @!P0 SYNCS.PHASECHK.TRANS64 P0, [R0+URZ+0x58], R9 ;  /* 0x00005809000085a7 */ /* 0x000ee400080010ff */
[----:B---3--:R-:W-:Y:S05]  /*9dd0*/  @!P0 BRA `(.L_x_160) ;  /* 0xfffffffc00f08947 */ /* 0x008fea000383ffff */
[----:B------:R-:W-:Y:S05]  /*9de0*/  BRA `(.L_x_161) ;  /* 0xffffffa800dc7947 */ /* 0x000fea000383ffff */
.L_x_82:
[----:B------:R-:W-:Y:S07]  /*9df0*/  MOV R0, UR21 ;  /* 0x0000001500007c02 */ /* 0x000fee0008000f00 */
.L_x_162:
[----:B--2---:R2:W3:Y:S02]  /*9e00*/  SYNCS.PHASECHK.TRANS64.TRYWAIT P0, [R0+URZ+0x60], R9 ;  /* 0x00006009000075a7 */ /* 0x0044e400080011ff */
[----:B---3--:R-:W-:Y:S05]  /*9e10*/  @!P0 NANOSLEEP.SYNCS 0x989680 ;  /* 0x009896800000895d */ /* 0x008fea0003900000 */
[----:B------:R-:W3:Y:S02]  /*9e20*/  @!P0 SYNCS.PHASECHK.TRANS64 P0, [R0+URZ+0x60], R9 ;  /* 0x00006009000085a7 */ /* 0x000ee400080010ff */
[----:B---3--:R-:W-:Y:S05]  /*9e30*/  @!P0 BRA `(.L_x_162) ;  /* 0xfffffffc00f08947 */ /* 0x008fea000383ffff */
[----:B------:R-:W-:Y:S05]  /*9e40*/  BRA `(.L_x_163) ;  /* 0xffffffac00207947 */ /* 0x000fea000383ffff */
.L_x_83:
[----:B------:R-:W-:Y:S07]  /*9e50*/  MOV R0, UR21 ;  /* 0x0000001500007c02 */ /* 0x000fee0008000f00 */
.L_x_164:
[----:B--2---:R2:W3:Y:S02]  /*9e60*/  SYNCS.PHASECHK.TRANS64.TRYWAIT P0, [R0+URZ+0x68], R9 ;  /* 0x00006809000075a7 */ /* 0x0044e400080011ff */
[----:B---3--:R-:W-:Y:S05]  /*9e70*/  @!P0 NANOSLEEP.SYNCS 0x989680 ;  /* 0x009896800000895d */ /* 0x008fea0003900000 */
[----:B------:R-:W3:Y:S02]  /*9e80*/  @!P0 SYNCS.PHASECHK.TRANS64 P0, [R0+URZ+0x68], R9 ;  /* 0x00006809000085a7 */ /* 0x000ee400080010ff */
[----:B---3--:R-:W-:Y:S05]  /*9e90*/  @!P0 BRA `(.L_x_164) ;  /* 0xfffffffc00f08947 */ /* 0x008fea000383ffff */
[----:B------:R-:W-:Y:S05]  /*9ea0*/  BRA `(.L_x_165) ;  /* 0xffffffac00607947 */ /* 0x000fea000383ffff */
.L_x_85:
[----:B------:R-:W-:-:S07]  /*9eb0*/  MOV R0, UR21 ;  /* 0x0000001500007c02 */ /* 0x000fce0008000f00 */
.L_x_166:
[----:B---3--:R3:W4:Y:S02]  /*9ec0*/  SYNCS.PHASECHK.TRANS64.TRYWAIT P0, [R0+URZ+0x50], R3 ;  /* 0x00005003000075a7 */ /* 0x00872400080011ff */
[----:B----4-:R-:W-:Y:S05]  /*9ed0*/  @!P0 NANOSLEEP.SYNCS 0x989680 ;  /* 0x009896800000895d */ /* 0x010fea0003900000 */
[----:B------:R-:W4:Y:S02]  /*9ee0*/  @!P0 SYNCS.PHASECHK.TRANS64 P0, [R0+URZ+0x50], R3 ;  /* 0x00005003000085a7 */ /* 0x000f2400080010ff */
[----:B----4-:R-:W-:Y:S05]  /*9ef0*/  @!P0 BRA `(.L_x_166) ;  /* 0xfffffffc00f08947 */ /* 0x010fea000383ffff */
[----:B------:R-:W-:Y:S05]  /*9f00*/  BRA `(.L_x_167) ;  /* 0xffffffac00d47947 */ /* 0x000fea000383ffff */
.L_x_86:
[----:B---3--:R-:W-:-:S07]  /*9f10*/  MOV R0, UR21 ;  /* 0x0000001500007c02 */ /* 0x008fce0008000f00 */
.L_x_168:
[----:B---3--:R3:W4:Y:S02]  /*9f20*/  SYNCS.PHASECHK.TRANS64.TRYWAIT P0, [R0+URZ+0x58], R3 ;  /* 0x00005803000075a7 */ /* 0x00872400080011ff */
[----:B----4-:R-:W-:Y:S05]  /*9f30*/  @!P0 NANOSLEEP.SYNCS 0x989680 ;  /* 0x009896800000895d */ /* 0x010fea0003900000 */
[----:B------:R-:W4:Y:S02]  /*9f40*/  @!P0 SYNCS.PHASECHK.TRANS64 P0, [R0+URZ+0x58], R3 ;  /* 0x00005803000085a7 */ /* 0x000f2400080010ff */
[----:B----4-:R-:W-:Y:S05]  /*9f50*/  @!P0 BRA `(.L_x_168) ;  /* 0xfffffffc00f08947 */ /* 0x010fea000383ffff */
[----:B------:R-:W-:Y:S05]  /*9f60*/  BRA `(.L_x_169) ;  /* 0xffffffac00c47947 */ /* 0x000fea000383ffff */
.L_x_87:
[----:B---3--:R-:W-:-:S07]  /*9f70*/  MOV R0, UR21 ;  /* 0x0000001500007c02 */ /* 0x008fce0008000f00 */
.L_x_170:
[----:B---3--:R3:W4:Y:S02]  /*9f80*/  SYNCS.PHASECHK.TRANS64.TRYWAIT P0, [R0+URZ+0x60], R3 ;  /* 0x00006003000075a7 */ /* 0x00872400080011ff */
[----:B----4-:R-:W-:Y:S05]  /*9f90*/  @!P0 NANOSLEEP.SYNCS 0x989680 ;  /* 0x009896800000895d */ /* 0x010fea0003900000 */
[----:B------:R-:W4:Y:S02]  /*9fa0*/  @!P0 SYNCS.PHASECHK.TRANS64 P0, [R0+URZ+0x60], R3 ;  /* 0x00006003000085a7 */ /* 0x000f2400080010ff */
[----:B----4-:R-:W-:Y:S05]  /*9fb0*/  @!P0 BRA `(.L_x_170) ;  /* 0xfffffffc00f08947 */ /* 0x010fea000383ffff */
[----:B------:R-:W-:Y:S05]  /*9fc0*/  BRA `(.L_x_171) ;  /* 0xffffffac00b47947 */ /* 0x000fea000383ffff */
.L_x_89:
[----:B-1----:R1:W2:Y:S02]  /*9fd0*/  SYNCS.PHASECHK.TRANS64.TRYWAIT P0, [R3+URZ+0x80], R0 ;  /* 0x00008000030075a7 */ /* 0x0022a400080011ff */
[----:B--2---:R-:W-:Y:S05]  /*9fe0*/  @!P0 NANOSLEEP.SYNCS 0x989680 ;  /* 0x009896800000895d */ /* 0x004fea0003900000 */
[----:B------:R-:W2:Y:S02]  /*9ff0*/  @!P0 SYNCS.PHASECHK.TRANS64 P0, [R3+URZ+0x80], R0 ;  /* 0x00008000030085a7 */ /* 0x000ea400080010ff */
[----:B--2---:R-:W-:Y:S05]  /*a000*/  @!P0 BRA `(.L_x_89) ;  /* 0xfffffffc00f08947 */ /* 0x004fea000383ffff */
[----:B------:R-:W-:Y:S05]  /*a010*/  BRA `(.L_x_172) ;  /* 0xffffffb000847947 */ /* 0x000fea000383ffff */
.L_x_100:
[----:B--2---:R2:W1:Y:S02]  /*a020*/  SYNCS.PHASECHK.TRANS64.TRYWAIT P1, [R2+URZ+0x30], R3 ;  /* 0x00003003020075a7 */ /* 0x00446400080211ff */
[----:B-1----:R-:W-:Y:S05]  /*a030*/  @!P1 NANOSLEEP.SYNCS 0x989680 ;  /* 0x009896800000995d */ /* 0x002fea0003900000 */
[----:B------:R-:W1:Y:S02]  /*a040*/  @!P1 SYNCS.PHASECHK.TRANS64 P1, [R2+URZ+0x30], R3 ;  /* 0x00003003020095a7 */ /* 0x000e6400080210ff */
[----:B-1----:R-:W-:Y:S05]  /*a050*/  @!P1 BRA `(.L_x_100) ;  /* 0xfffffffc00f09947 */ /* 0x002fea000383ffff */
[----:B------:R-:W-:Y:S05]  /*a060*/  BRA `(.L_x_99) ;  /* 0xffffffbc00fc7947 */ /* 0x000fea000383ffff */
.L_x_102:
[----:B--2---:R2:W4:Y:S02]  /*a070*/  SYNCS.PHASECHK.TRANS64.TRYWAIT P0, [R71+URZ+0xa0], R4 ;  /* 0x0000a004470075a7 */ /* 0x00452400080011ff */
[----:B----4-:R-:W-:Y:S05]  /*a080*/  @!P0 NANOSLEEP.SYNCS 0x989680 ;  /* 0x009896800000895d */ /* 0x010fea0003900000 */
[----:B------:R-:W4:Y:S02]  /*a090*/  @!P0 SYNCS.PHASECHK.TRANS64 P0, [R71+URZ+0xa0], R4 ;  /* 0x0000a004470085a7 */ /* 0x000f2400080010ff */
[----:B----4-:R-:W-:Y:S05]  /*a0a0*/  @!P0 BRA `(.L_x_102) ;  /* 0xfffffffc00f08947 */ /* 0x010fea000383ffff */
[----:B------:R-:W-:Y:S05]  /*a0b0*/  BRA `(.L_x_101) ;  /* 0xffffffc0004c7947 */ /* 0x000fea000383ffff */
.L_x_110:
[----:B---3--:R3:W4:Y:S02]  /*a0c0*/  SYNCS.PHASECHK.TRANS64.TRYWAIT P0, [R112+URZ+0x30], R3 ;  /* 0x00003003700075a7 */ /* 0x00872400080011ff */
[----:B----4-:R-:W-:Y:S05]  /*a0d0*/  @!P0 NANOSLEEP.SYNCS 0x989680 ;  /* 0x009896800000895d */ /* 0x010fea0003900000 */
[----:B------:R-:W4:Y:S02]  /*a0e0*/  @!P0 SYNCS.PHASECHK.TRANS64 P0, [R112+URZ+0x30], R3 ;  /* 0x00003003700085a7 */ /* 0x000f2400080010ff */
[----:B----4-:R-:W-:Y:S05]  /*a0f0*/  @!P0 BRA `(.L_x_110) ;  /* 0xfffffffc00f08947 */ /* 0x010fea000383ffff */
[----:B------:R-:W-:Y:S05]  /*a100*/  BRA `(.L_x_109) ;  /* 0xffffffcc00407947 */ /* 0x000fea000383ffff */
.L_x_118:
[----:B---3--:R3:W4:Y:S02]  /*a110*/  SYNCS.PHASECHK.TRANS64.TRYWAIT P0, [R112+URZ+0x30], R5 ;  /* 0x00003005700075a7 */ /* 0x00872400080011ff */
[----:B----4-:R-:W-:Y:S05]  /*a120*/  @!P0 NANOSLEEP.SYNCS 0x989680 ;  /* 0x009896800000895d */ /* 0x010fea0003900000 */
[----:B------:R-:W4:Y:S02]  /*a130*/  @!P0 SYNCS.PHASECHK.TRANS64 P0, [R112+URZ+0x30], R5 ;  /* 0x00003005700085a7 */ /* 0x000f2400080010ff */
[----:B----4-:R-:W-:Y:S05]  /*a140*/  @!P0 BRA `(.L_x_118) ;  /* 0xfffffffc00f08947 */ /* 0x010fea000383ffff */
[----:B------:R-:W-:Y:S05]  /*a150*/  BRA `(.L_x_117) ;  /* 0xffffffd800807947 */ /* 0x000fea000383ffff */
.L_x_126:
[----:B---3--:R3:W4:Y:S02]  /*a160*/  SYNCS.PHASECHK.TRANS64.TRYWAIT P0, [R102+URZ+0x30], R3 ;  /* 0x00003003660075a7 */ /* 0x00872400080011ff */
[----:B----4-:R-:W-:Y:S05]  /*a170*/  @!P0 NANOSLEEP.SYNCS 0x989680 ;  /* 0x009896800000895d */ /* 0x010fea0003900000 */
[----:B------:R-:W4:Y:S02]  /*a180*/  @!P0 SYNCS.PHASECHK.TRANS64 P0, [R102+URZ+0x30], R3 ;  /* 0x00003003660085a7 */ /* 0x000f2400080010ff */
[----:B----4-:R-:W-:Y:S05]  /*a190*/  @!P0 BRA `(.L_x_126) ;  /* 0xfffffffc00f08947 */ /* 0x010fea000383ffff */
[----:B------:R-:W-:Y:S05]  /*a1a0*/  BRA `(.L_x_125) ;  /* 0xffffffe400cc7947 */ /* 0x000fea000383ffff */
        .weak           $__internal_0_$__cuda_sm10x_tcgen05_guardrail_trap_col_being_dealloced_not_returned_by_alloc
        .type           $__internal_0_$__cuda_sm10x_tcgen05_guardrail_trap_col_being_dealloced_not_returned_by_alloc,@function
        .size           $__internal_0_$__cuda_sm10x_tcgen05_guardrail_trap_col_being_dealloced_not_returned_by_alloc,($__internal_1_$__cuda_sm10x_tcgen05_guardrail_trap_phase_invalid_during_alloc - $__internal_0_$__cuda_sm10x_tcgen05_guardrail_trap_col_being_dealloced_not_returned_by_alloc)
$__internal_0_$__cuda_sm10x_tcgen05_guardrail_trap_col_being_dealloced_not_returned_by_alloc:
[----:B------:R-:W-:Y:S05]  /*a1b0*/  BPT.TRAP 0x1 ;  /* 0x000000040000795c */ /* 0x000fea0000300000 */
[----:B------:R-:W-:-:S04]  /*a1c0*/  HFMA2 R3, -RZ, RZ, 0, 0 ;  /* 0x00000000ff037431 */ /* 0x000fc800000001ff */
[----:B------:R-:W-:Y:S05]  /*a1d0*/  RET.REL.NODEC R2 `(_ZN7cutlass13device_kernelINS_4gemm6kernel13GemmUniversalIN4cute5tupleIJiiiiEEENS1_10collective13CollectiveMmaINS1_35MainloopSm100TmaUmmaWarpSpecializedILi3ELi2ELi4ENS5_IJNS4_1CILi2EEESB_NSA_ILi1EEEEEEEENS5_IJNSA_ILi64EEENSA_ILi256EEENSA_ILi32EEEEEENS_12float_e4m3_tENS5_IJlSC_lEEESJ_SK_NS4_8TiledMMAINS4_8MMA_AtomIJNS4_10MMA_TraitsINS4_19SM100_MMA_F8F6F4_SSEJSJ_SJ_fSF_SG_NS4_17integral_constantINS4_4UMMA5MajorELSR_0EEESS_NSP_INSQ_7ScaleInELST_0EEESU_EEEEEENS4_6LayoutINS5_IJSC_SC_SC_EEENS5_IJNSA_ILi0EEESZ_SZ_EEEEENS5_IJNS4_10UnderscoreES12_S12_EEEEENS4_23SM90_TMA_LOAD_MULTICASTENS4_14ComposedLayoutINS4_7SwizzleILi1ELi4ELi3EEENS4_18smem_ptr_flag_bitsILi8EEENSX_INS5_IJNSA_ILi8EEESH_EEENS5_IJSH_SC_EEEEEEEvNS4_8identityES15_S1F_vS1G_EENS_8epilogue10collective18CollectiveEpilogueINS1I_23Sm100TmaWarpSpecializedILi4ELi2ELi32ELb0ELb0EEEJSI_NS5_IJNSX_ISF_SC_EES1N_EEESJ_SK_SJ_SK_NS1I_6fusion15FusionCallbacksIS1M_NS1P_17LinearCombinationISJ_fSJ_fLNS_15FloatRoundStyleE2EEESI_S1O_JEEENS4_5SM1004TMEM4LOAD26SM100_TMEM_LOAD_16dp32b32xENS4_13SM90_TMA_LOADENS16_INS17_ILi2ELi4ELi3EEES1A_NSX_INS5_IJS1B_SF_EEENS5_IJSF_SC_EEEEEEENS4_39AutoVectorizingCopyWithAssumedAlignmentILi128EEENS4_14SM90_TMA_STOREES24_S26_S26_EEEvvEEEEvNT_6ParamsE) ;  /* 0xffffff5c02887950 */ /* 0x000fea0003c3ffff */
        .weak           $__internal_1_$__cuda_sm10x_tcgen05_guardrail_trap_phase_invalid_during_alloc
        .type           $__internal_1_$__cuda_sm10x_tcgen05_guardrail_trap_phase_invalid_during_alloc,@function
        .size           $__internal_1_$__cuda_sm10x_tcgen05_guardrail_trap_phase_invalid_during_alloc,($__internal_2_$__cuda_sm10x_tcgen05_guardrail_trap_unallocated_columns_being_dealloced - $__internal_1_$__cuda_sm10x_tcgen05_guardrail_trap_phase_invalid_during_alloc)
$__internal_1_$__cuda_sm10x_tcgen05_guardrail_trap_phase_invalid_during_alloc:
[----:B------:R-:W-:Y:S05]  /*a1e0*/  BPT.TRAP 0x1 ;  /* 0x000000040000795c */ /* 0x000fea0000300000 */
[----:B------:R-:W-:-:S04]  /*a1f0*/  MOV R5, 0x0 ;  /* 0x0000000000057802 */ /* 0x000fc80000000f00 */
[----:B------:R-:W-:Y:S05]  /*a200*/  RET.REL.NODEC R4 `(_ZN7cutlass13device_kernelINS_4gemm6kernel13GemmUniversalIN4cute5tupleIJiiiiEEENS1_10collective13CollectiveMmaINS1_35MainloopSm100TmaUmmaWarpSpecializedILi3ELi2ELi4ENS5_IJNS4_1CILi2EEESB_NSA_ILi1EEEEEEEENS5_IJNSA_ILi64EEENSA_ILi256EEENSA_ILi32EEEEEENS_12float_e4m3_tENS5_IJlSC_lEEESJ_SK_NS4_8TiledMMAINS4_8MMA_AtomIJNS4_10MMA_TraitsINS4_19SM100_MMA_F8F6F4_SSEJSJ_SJ_fSF_SG_NS4_17integral_constantINS4_4UMMA5MajorELSR_0EEESS_NSP_INSQ_7ScaleInELST_0EEESU_EEEEEENS4_6LayoutINS5_IJSC_SC_SC_EEENS5_IJNSA_ILi0EEESZ_SZ_EEEEENS5_IJNS4_10UnderscoreES12_S12_EEEEENS4_23SM90_TMA_LOAD_MULTICASTENS4_14ComposedLayoutINS4_7SwizzleILi1ELi4ELi3EEENS4_18smem_ptr_flag_bitsILi8EEENSX_INS5_IJNSA_ILi8EEESH_EEENS5_IJSH_SC_EEEEEEEvNS4_8identityES15_S1F_vS1G_EENS_8epilogue10collective18CollectiveEpilogueINS1I_23Sm100TmaWarpSpecializedILi4ELi2ELi32ELb0ELb0EEEJSI_NS5_IJNSX_ISF_SC_EES1N_EEESJ_SK_SJ_SK_NS1I_6fusion15FusionCallbacksIS1M_NS1P_17LinearCombinationISJ_fSJ_fLNS_15FloatRoundStyleE2EEESI_S1O_JEEENS4_5SM1004TMEM4LOAD26SM100_TMEM_LOAD_16dp32b32xENS4_13SM90_TMA_LOADENS16_INS17_ILi2ELi4ELi3EEES1A_NSX_INS5_IJS1B_SF_EEENS5_IJSF_SC_EEEEEEENS4_39AutoVectorizingCopyWithAssumedAlignmentILi128EEENS4_14SM90_TMA_STOREES24_S26_S26_EEEvvEEEEvNT_6ParamsE) ;  /* 0xffffff5c047c7950 */ /* 0x000fea0003c3ffff */
        .weak           $__internal_2_$__cuda_sm10x_tcgen05_guardrail_trap_unallocated_columns_being_dealloced
        .type           $__internal_2_$__cuda_sm10x_tcgen05_guardrail_trap_unallocated_columns_being_dealloced,@function
        .size           $__internal_2_$__cuda_sm10x_tcgen05_guardrail_trap_unallocated_columns_being_dealloced,(.L_x_174 - $__internal_2_$__cuda_sm10x_tcgen05_guardrail_trap_unallocated_columns_being_dealloced)
$__internal_2_$__cuda_sm10x_tcgen05_guardrail_trap_unallocated_columns_being_dealloced:
[----:B------:R-:W-:Y:S05]  /*a210*/  BPT.TRAP 0x1 ;  /* 0x000000040000795c */ /* 0x000fea0000300000 */
[----:B------:R-:W-:-:S04]  /*a220*/  HFMA2 R3, -RZ, RZ, 0, 0 ;  /* 0x00000000ff037431 */ /* 0x000fc800000001ff */
[----:B------:R-:W-:Y:S05]  /*a230*/  RET.REL.NODEC R2 `(_ZN7cutlass13device_kernelINS_4gemm6kernel13GemmUniversalIN4cute5tupleIJiiiiEEENS1_10collective13CollectiveMmaINS1_35MainloopSm100TmaUmmaWarpSpecializedILi3ELi2ELi4ENS5_IJNS4_1CILi2EEESB_NSA_ILi1EEEEEEEENS5_IJNSA_ILi64EEENSA_ILi256EEENSA_ILi32EEEEEENS_12float_e4m3_tENS5_IJlSC_lEEESJ_SK_NS4_8TiledMMAINS4_8MMA_AtomIJNS4_10MMA_TraitsINS4_19SM100_MMA_F8F6F4_SSEJSJ_SJ_fSF_SG_NS4_17integral_constantINS4_4UMMA5MajorELSR_0EEESS_NSP_INSQ_7ScaleInELST_0EEESU_EEEEEENS4_6LayoutINS5_IJSC_SC_SC_EEENS5_IJNSA_ILi0EEESZ_SZ_EEEEENS5_IJNS4_10UnderscoreES12_S12_EEEEENS4_23SM90_TMA_LOAD_MULTICASTENS4_14ComposedLayoutINS4_7SwizzleILi1ELi4ELi3EEENS4_18smem_ptr_flag_bitsILi8EEENSX_INS5_IJNSA_ILi8EEESH_EEENS5_IJSH_SC_EEEEEEEvNS4_8identityES15_S1F_vS1G_EENS_8epilogue10collective18CollectiveEpilogueINS1I_23Sm100TmaWarpSpecializedILi4ELi2ELi32ELb0ELb0EEEJSI_NS5_IJNSX_ISF_SC_EES1N_EEESJ_SK_SJ_SK_NS1I_6fusion15FusionCallbacksIS1M_NS1P_17LinearCombinationISJ_fSJ_fLNS_15FloatRoundStyleE2EEESI_S1O_JEEENS4_5SM1004TMEM4LOAD26SM100_TMEM_LOAD_16dp32b32xENS4_13SM90_TMA_LOADENS16_INS17_ILi2ELi4ELi3EEES1A_NSX_INS5_IJS1B_SF_EEENS5_IJSF_SC_EEEEEEENS4_39AutoVectorizingCopyWithAssumedAlignmentILi128EEENS4_14SM90_TMA_STOREES24_S26_S26_EEEvvEEEEvNT_6ParamsE) ;  /* 0xffffff5c02707950 */ /* 0x000fea0003c3ffff */
.L_x_173:
[----:B------:R-:W-:-:S00]  /*a240*/  BRA `(.L_x_173) ;  /* 0xfffffffc00fc7947 */ /* 0x000fc0000383ffff */
[----:B------:R-:W-:-:S00]  /*a250*/  NOP ;  /* 0x0000000000007918 */ /* 0x000fc00000000000 */
        /* <DEDUP_REMOVED lines=10> */
.L_x_174:


//--------------------- .nv.global.init           --------------------------
	.section	.nv.global.init,"aw",@progbits
.nv.global.init:
	.type		$str$27,@object
	.size		$str$27,($str$28 - $str$27)
$str$27:
        /*0000*/ 	.byte	0x28, 0x61, 0x64, 0x64, 0x72, 0x65, 0x73, 0x73, 0x20, 0x26, 0x20, 0x6d, 0x61, 0x73, 0x6b, 0x29
        /*0010*/ 	.byte	0x20, 0x3d, 0x3d, 0x20, 0x30, 0x00
	.type		$str$28,@object
	.size		$str$28,($str$26 - $str$28)
$str$28:
        /*0016*/ 	.byte	0x2f, 0x74, 0x6d, 0x70, 0x2f, 0x63, 0x75, 0x74, 0x6c, 0x61, 0x73, 0x73, 0x5f, 0x73, 0x77, 0x65
        /*0026*/ 	.byte	0x65, 0x70, 0x5f, 0x73, 0x72, 0x63, 0x2f, 0x69, 0x6e, 0x63, 0x6c, 0x75, 0x64, 0x65, 0x2f, 0x63
        /*0036*/ 	.byte	0x75, 0x74, 0x65, 0x2f, 0x70, 0x6f, 0x69, 0x6e, 0x74, 0x65, 0x72, 0x5f, 0x66, 0x6c, 0x61, 0x67
        /*0046*/ 	.byte	0x67, 0x65, 0x64, 0x2e, 0x68, 0x70, 0x70, 0x00
	.type		$str$26,@object
	.size		$str$26,($str$25 - $str$26)
$str$26:
        /*004e*/ 	.byte	0x2f, 0x74, 0x6d, 0x70, 0x2f, 0x63, 0x75, 0x74, 0x6c, 0x61, 0x73, 0x73, 0x5f, 0x73, 0x77, 0x65
        /*005e*/ 	.byte	0x65, 0x70, 0x5f, 0x73, 0x72, 0x63, 0x2f, 0x69, 0x6e, 0x63, 0x6c, 0x75, 0x64, 0x65, 0x2f, 0x63
        /*006e*/ 	.byte	0x75, 0x74, 0x65, 0x2f, 0x61, 0x74, 0x6f, 0x6d, 0x2f, 0x63, 0x6f, 0x70, 0x79, 0x5f, 0x74, 0x72
        /*007e*/ 	.byte	0x61, 0x69, 0x74, 0x73, 0x5f, 0x73, 0x6d, 0x31, 0x30, 0x30, 0x2e, 0x68, 0x70, 0x70, 0x00
	.type		$str$25,@object
	.size		$str$25,(__unnamed_1 - $str$25)
$str$25:
        /*008d*/ 	.byte	0x28, 0x28, 0x75, 0x69, 0x6e, 0x74, 0x33, 0x32, 0x5f, 0x74, 0x28, 0x74, 0x68, 0x72, 0x65, 0x61
        /*009d*/ 	.byte	0x64, 0x49, 0x64, 0x78, 0x2e, 0x78, 0x29, 0x20, 0x2f, 0x20, 0x33, 0x32, 0x29, 0x20, 0x25, 0x20
        /*00ad*/ 	.byte	0x34, 0x29, 0x20, 0x3d, 0x3d, 0x20, 0x28, 0x28, 0x28, 0x74, 0x6d, 0x65, 0x6d, 0x5f, 0x61, 0x64
        /*00bd*/ 	.byte	0x64, 0x72, 0x20, 0x3e, 0x3e, 0x20, 0x31, 0x36, 0x29, 0x20, 0x2f, 0x20, 0x33, 0x32, 0x29, 0x20
        /*00cd*/ 	.byte	0x25, 0x20, 0x34, 0x29, 0x00
	.type		__unnamed_1,@object
	.size		__unnamed_1,(__unnamed_2 - __unnamed_1)
__unnamed_1:
        /*00d2*/ 	.byte	0x61, 0x75, 0x74, 0x6f, 0x20, 0x63, 0x75, 0x74, 0x65, 0x3a, 0x3a, 0x61, 0x73, 0x5f, 0x70, 0x6f
        /* <DEDUP_REMOVED lines=24> */
        /*0262*/ 	.byte	0x3c, 0x34, 0x30, 0x39, 0x36, 0x3e, 0x3e, 0x3e, 0x3e, 0x5d, 0x00
	.type		__unnamed_2,@object
	.size		__unnamed_2,(__unnamed_3 - __unnamed_2)
__unnamed_2:
        /* <DEDUP_REMOVED lines=26> */
	.type		__unnamed_3,@object
	.size		__unnamed_3,(.L_3 - __unnamed_3)
__unnamed_3:
        /* <DEDUP_REMOVED lines=40> */
        /*0688*/ 	.byte	0x74, 0x65, 0x3a, 0x3a, 0x43, 0x3c, 0x30, 0x3e, 0x3e, 0x3e, 0x3e, 0x5d, 0x00
.L_3:


//--------------------- .nv.shared._ZN7cutlass13device_kernelINS_4gemm6kernel13GemmUniversalIN4cute5tupleIJiiiiEEENS1_10collective13CollectiveMmaINS1_35MainloopSm100TmaUmmaWarpSpecializedILi3ELi2ELi4ENS5_IJNS4_1CILi2EEESB_NSA_ILi1EEEEEEEENS5_IJNSA_ILi64EEENSA_ILi256EEENSA_ILi32EEEEEENS_12float_e4m3_tENS5_IJlSC_lEEESJ_SK_NS4_8TiledMMAINS4_8MMA_AtomIJNS4_10MMA_TraitsINS4_19SM100_MMA_F8F6F4_SSEJSJ_SJ_fSF_SG_NS4_17integral_constantINS4_4UMMA5MajorELSR_0EEESS_NSP_INSQ_7ScaleInELST_0EEESU_EEEEEENS4_6LayoutINS5_IJSC_SC_SC_EEENS5_IJNSA_ILi0EEESZ_SZ_EEEEENS5_IJNS4_10UnderscoreES12_S12_EEEEENS4_23SM90_TMA_LOAD_MULTICASTENS4_14ComposedLayoutINS4_7SwizzleILi1ELi4ELi3EEENS4_18smem_ptr_flag_bitsILi8EEENSX_INS5_IJNSA_ILi8EEESH_EEENS5_IJSH_SC_EEEEEEEvNS4_8identityES15_S1F_vS1G_EENS_8epilogue10collective18CollectiveEpilogueINS1I_23Sm100TmaWarpSpecializedILi4ELi2ELi32ELb0ELb0EEEJSI_NS5_IJNSX_ISF_SC_EES1N_EEESJ_SK_SJ_SK_NS1I_6fusion15FusionCallbacksIS1M_NS1P_17LinearCombinationISJ_fSJ_fLNS_15FloatRoundStyleE2EEESI_S1O_JEEENS4_5SM1004TMEM4LOAD26SM100_TMEM_LOAD_16dp32b32xENS4_13SM90_TMA_LOADENS16_INS17_ILi2ELi4ELi3EEES1A_NSX_INS5_IJS1B_SF_EEENS5_IJSF_SC_EEEEEEENS4_39AutoVectorizingCopyWithAssumedAlignmentILi128EEENS4_14SM90_TMA_STOREES24_S26_S26_EEEvvEEEEvNT_6ParamsE --------------------------
	.section	.nv.shared._ZN7cutlass13device_kernelINS_4gemm6kernel13GemmUniversalIN4cute5tupleIJiiiiEEENS1_10collective13CollectiveMmaINS1_35MainloopSm100TmaUmmaWarpSpecializedILi3ELi2ELi4ENS5_IJNS4_1CILi2EEESB_NSA_ILi1EEEEEEEENS5_IJNSA_ILi64EEENSA_ILi256EEENSA_ILi32EEEEEENS_12float_e4m3_tENS5_IJlSC_lEEESJ_SK_NS4_8TiledMMAINS4_8MMA_AtomIJNS4_10MMA_TraitsINS4_19SM100_MMA_F8F6F4_SSEJSJ_SJ_fSF_SG_NS4_17integral_constantINS4_4UMMA5MajorELSR_0EEESS_NSP_INSQ_7ScaleInELST_0EEESU_EEEEEENS4_6LayoutINS5_IJSC_SC_SC_EEENS5_IJNSA_ILi0EEESZ_SZ_EEEEENS5_IJNS4_10UnderscoreES12_S12_EEEEENS4_23SM90_TMA_LOAD_MULTICASTENS4_14ComposedLayoutINS4_7SwizzleILi1ELi4ELi3EEENS4_18smem_ptr_flag_bitsILi8EEENSX_INS5_IJNSA_ILi8EEESH_EEENS5_IJSH_SC_EEEEEEEvNS4_8identityES15_S1F_vS1G_EENS_8epilogue10collective18CollectiveEpilogueINS1I_23Sm100TmaWarpSpecializedILi4ELi2ELi32ELb0ELb0EEEJSI_NS5_IJNSX_ISF_SC_EES1N_EEESJ_SK_SJ_SK_NS1I_6fusion15FusionCallbacksIS1M_NS1P_17LinearCombinationISJ_fSJ_fLNS_15FloatRoundStyleE2EEESI_S1O_JEEENS4_5SM1004TMEM4LOAD26SM100_TMEM_LOAD_16dp32b32xENS4_13SM90_TMA_LOADENS16_INS17_ILi2ELi4ELi3EEES1A_NSX_INS5_IJS1B_SF_EEENS5_IJSF_SC_EEEEEEENS4_39AutoVectorizingCopyWithAssumedAlignmentILi128EEENS4_14SM90_TMA_STOREES24_S26_S26_EEEvvEEEEvNT_6ParamsE,"aw",@nobits
	.sectionflags	@""
	.align	16
	.zero		1024


//--------------------- .nv.shared.reserved.0     --------------------------
	.section	.nv.shared.reserved.0,"aw",@nobits
	.weak		__nv_reservedSMEM_offset_0_alias
	.size		__nv_reservedSMEM_offset_0_alias, 0, 64
	.other		__nv_reservedSMEM_offset_0_alias,@"STO_CUDA_RESERVED_SHARED STV_DEFAULT"
__nv_reservedSMEM_offset_0_alias:
	.zero		0
.nv.shared.reserved.0:
	.zero		64
	.weak		__nv_reservedSMEM_tcgen05_partition
	.type		__nv_reservedSMEM_tcgen05_partition,@object
	.size		__nv_reservedSMEM_tcgen05_partition,(.L_0 - __nv_reservedSMEM_tcgen05_partition)
__nv_reservedSMEM_tcgen05_partition:
	.zero		32
.L_0:


//--------------------- .nv.global                --------------------------
	.section	.nv.global,"aw",@nobits
.nv.global:
	.type		_ZN39_INTERNAL_fc542950_4_k_cu_0acd8587_85494cute1_E,@object
	.size		_ZN39_INTERNAL_fc542950_4_k_cu_0acd8587_85494cute1_E,(_ZN39_INTERNAL_fc542950_4_k_cu_0acd8587_85494cuda3std3__45__cpo6cbeginE - _ZN39_INTERNAL_fc542950_4_k_cu_0acd8587_85494cute1_E)
_ZN39_INTERNAL_fc542950_4_k_cu_0acd8587_85494cute1_E:
	.zero		1
	.type		_ZN39_INTERNAL_fc542950_4_k_cu_0acd8587_85494cuda3std3__45__cpo6cbeginE,@object
	.size		_ZN39_INTERNAL_fc542950_4_k_cu_0acd8587_85494cuda3std3__45__cpo6cbeginE,(_ZN39_INTERNAL_fc542950_4_k_cu_0acd8587_85494cuda3std3__48in_placeE - _ZN39_INTERNAL_fc542950_4_k_cu_0acd8587_85494cuda3std3__45__cpo6cbeginE)
_ZN39_INTERNAL_fc542950_4_k_cu_0acd8587_85494cuda3std3__45__cpo6cbeginE:
	.zero		1
	.type		_ZN39_INTERNAL_fc542950_4_k_cu_0acd8587_85494cuda3std3__48in_placeE,@object
	.size		_ZN39_INTERNAL_fc542950_4_k_cu_0acd8587_85494cuda3std3__48in_placeE,(_ZN39_INTERNAL_fc542950_4_k_cu_0acd8587_85494cuda3std6ranges3__45__cpo9iter_moveE - _ZN39_INTERNAL_fc542950_4_k_cu_0acd8587_85494cuda3std3__48in_placeE)
_ZN39_INTERNAL_fc542950_4_k_cu_0acd8587_85494cuda3std3__48in_placeE:
	.zero		1
	.type		_ZN39_INTERNAL_fc542950_4_k_cu_0acd8587_85494cuda3std6ranges3__45__cpo9iter_moveE,@object
	.size		_ZN39_INTERNAL_fc542950_4_k_cu_0acd8587_85494cuda3std6ranges3__45__cpo9iter_moveE,(_ZN39_INTERNAL_fc542950_4_k_cu_0acd8587_85494cuda3std3__45__cpo5beginE - _ZN39_INTERNAL_fc542950_4_k_cu_0acd8587_85494cuda3std6ranges3__45__cpo9iter_moveE)
_ZN39_INTERNAL_fc542950_4_k_cu_0acd8587_85494cuda3std6ranges3__45__cpo9iter_moveE:
	.zero		1
	.type		_ZN39_INTERNAL_fc542950_4_k_cu_0acd8587_85494cuda3std3__45__cpo5beginE,@object
	.size		_ZN39_INTERNAL_fc542950_4_k_cu_0acd8587_85494cuda3std3__45__cpo5beginE,(_ZN39_INTERNAL_fc542950_4_k_cu_0acd8587_85494cuda3std3__441_GLOBAL__N__fc542950_4_k_cu_0acd8587_85496ignoreE - _ZN39_INTERNAL_fc542950_4_k_cu_0acd8587_85494cuda3std3__45__cpo5beginE)
_ZN39_INTERNAL_fc542950_4_k_cu_0acd8587_85494cuda3std3__45__cpo5beginE:
	.zero		1
	.type		_ZN39_INTERNAL_fc542950_4_k_cu_0acd8587_85494cuda3std3__441_GLOBAL__N__fc542950_4_k_cu_0acd8587_85496ignoreE,@object
	.size		_ZN39_INTERNAL_fc542950_4_k_cu_0acd8587_85494cuda3std3__441_GLOBAL__N__fc542950_4_k_cu_0acd8587_85496ignoreE,(_ZN39_INTERNAL_fc542950_4_k_cu_0acd8587_85494cute7productE - _ZN39_INTERNAL_fc542950_4_k_cu_0acd8587_85494cuda3std3__441_GLOBAL__N__fc542950_4_k_cu_0acd8587_85496ignoreE)
_ZN39_INTERNAL_fc542950_4_k_cu_0acd8587_85494cuda3std3__441_GLOBAL__N__fc542950_4_k_cu_0acd8587_85496ignoreE:
	.zero		1
	.type		_ZN39_INTERNAL_fc542950_4_k_cu_0acd8587_85494cute7productE,@object
	.size		_ZN39_INTERNAL_fc542950_4_k_cu_0acd8587_85494cute7productE,(_ZN39_INTERNAL_fc542950_4_k_cu_0acd8587_85494cuda3std3__45__cpo3endE - _ZN39_INTERNAL_fc542950_4_k_cu_0acd8587_85494cute7productE)
_ZN39_INTERNAL_fc542950_4_k_cu_0acd8587_85494cute7productE:
	.zero		1
	.type		_ZN39_INTERNAL_fc542950_4_k_cu_0acd8587_85494cuda3std3__45__cpo3endE,@object
	.size		_ZN39_INTERNAL_fc542950_4_k_cu_0acd8587_85494cuda3std3__45__cpo3endE,(_ZN39_INTERNAL_fc542950_4_k_cu_0acd8587_85494cuda3std3__419piecewise_constructE - _ZN39_INTERNAL_fc542950_4_k_cu_0acd8587_85494cuda3std3__45__cpo3endE)
_ZN39_INTERNAL_fc542950_4_k_cu_0acd8587_85494cuda3std3__45__cpo3endE:
	.zero		1
	.type		_ZN39_INTERNAL_fc542950_4_k_cu_0acd8587_85494cuda3std3__419piecewise_constructE,@object
	.size		_ZN39_INTERNAL_fc542950_4_k_cu_0acd8587_85494cuda3std3__419piecewise_constructE,(_ZN39_INTERNAL_fc542950_4_k_cu_0acd8587_85494cuda3std3__45__cpo4cendE - _ZN39_INTERNAL_fc542950_4_k_cu_0acd8587_85494cuda3std3__419piecewise_constructE)
_ZN39_INTERNAL_fc542950_4_k_cu_0acd8587_85494cuda3std3__419piecewise_constructE:
	.zero		1
	.type		_ZN39_INTERNAL_fc542950_4_k_cu_0acd8587_85494cuda3std3__45__cpo4cendE,@object
	.size		_ZN39_INTERNAL_fc542950_4_k_cu_0acd8587_85494cuda3std3__45__cpo4cendE,(_ZN39_INTERNAL_fc542950_4_k_cu_0acd8587_85494cuda3std6ranges3__45__cpo4swapE - _ZN39_INTERNAL_fc542950_4_k_cu_0acd8587_85494cuda3std3__45__cpo4cendE)
_ZN39_INTERNAL_fc542950_4_k_cu_0acd8587_85494cuda3std3__45__cpo4cendE:
	.zero		1
	.type		_ZN39_INTERNAL_fc542950_4_k_cu_0acd8587_85494cuda3std6ranges3__45__cpo4swapE,@object
	.size		_ZN39_INTERNAL_fc542950_4_k_cu_0acd8587_85494cuda3std6ranges3__45__cpo4swapE,(.L_11 - _ZN39_INTERNAL_fc542950_4_k_cu_0acd8587_85494cuda3std6ranges3__45__cpo4swapE)
_ZN39_INTERNAL_fc542950_4_k_cu_0acd8587_85494cuda3std6ranges3__45__cpo4swapE:
	.zero		1
.L_11:


//--------------------- .nv.constant0._ZN7cutlass13device_kernelINS_4gemm6kernel13GemmUniversalIN4cute5tupleIJiiiiEEENS1_10collective13CollectiveMmaINS1_35MainloopSm100TmaUmmaWarpSpecializedILi3ELi2ELi4ENS5_IJNS4_1CILi2EEESB_NSA_ILi1EEEEEEEENS5_IJNSA_ILi64EEENSA_ILi256EEENSA_ILi32EEEEEENS_12float_e4m3_tENS5_IJlSC_lEEESJ_SK_NS4_8TiledMMAINS4_8MMA_AtomIJNS4_10MMA_TraitsINS4_19SM100_MMA_F8F6F4_SSEJSJ_SJ_fSF_SG_NS4_17integral_constantINS4_4UMMA5MajorELSR_0EEESS_NSP_INSQ_7ScaleInELST_0EEESU_EEEEEENS4_6LayoutINS5_IJSC_SC_SC_EEENS5_IJNSA_ILi0EEESZ_SZ_EEEEENS5_IJNS4_10UnderscoreES12_S12_EEEEENS4_23SM90_TMA_LOAD_MULTICASTENS4_14ComposedLayoutINS4_7SwizzleILi1ELi4ELi3EEENS4_18smem_ptr_flag_bitsILi8EEENSX_INS5_IJNSA_ILi8EEESH_EEENS5_IJSH_SC_EEEEEEEvNS4_8identityES15_S1F_vS1G_EENS_8epilogue10collective18CollectiveEpilogueINS1I_23Sm100TmaWarpSpecializedILi4ELi2ELi32ELb0ELb0EEEJSI_NS5_IJNSX_ISF_SC_EES1N_EEESJ_SK_SJ_SK_NS1I_6fusion15FusionCallbacksIS1M_NS1P_17LinearCombinationISJ_fSJ_fLNS_15FloatRoundStyleE2EEESI_S1O_JEEENS4_5SM1004TMEM4LOAD26SM100_TMEM_LOAD_16dp32b32xENS4_13SM90_TMA_LOADENS16_INS17_ILi2ELi4ELi3EEES1A_NSX_INS5_IJS1B_SF_EEENS5_IJSF_SC_EEEEEEENS4_39AutoVectorizingCopyWithAssumedAlignmentILi128EEENS4_14SM90_TMA_STOREES24_S26_S26_EEEvvEEEEvNT_6ParamsE --------------------------
	.section	.nv.constant0._ZN7cutlass13device_kernelINS_4gemm6kernel13GemmUniversalIN4cute5tupleIJiiiiEEENS1_10collective13CollectiveMmaINS1_35MainloopSm100TmaUmmaWarpSpecializedILi3ELi2ELi4ENS5_IJNS4_1CILi2EEESB_NSA_ILi1EEEEEEEENS5_IJNSA_ILi64EEENSA_ILi256EEENSA_ILi32EEEEEENS_12float_e4m3_tENS5_IJlSC_lEEESJ_SK_NS4_8TiledMMAINS4_8MMA_AtomIJNS4_10MMA_TraitsINS4_19SM100_MMA_F8F6F4_SSEJSJ_SJ_fSF_SG_NS4_17integral_constantINS4_4UMMA5MajorELSR_0EEESS_NSP_INSQ_7ScaleInELST_0EEESU_EEEEEENS4_6LayoutINS5_IJSC_SC_SC_EEENS5_IJNSA_ILi0EEESZ_SZ_EEEEENS5_IJNS4_10UnderscoreES12_S12_EEEEENS4_23SM90_TMA_LOAD_MULTICASTENS4_14ComposedLayoutINS4_7SwizzleILi1ELi4ELi3EEENS4_18smem_ptr_flag_bitsILi8EEENSX_INS5_IJNSA_ILi8EEESH_EEENS5_IJSH_SC_EEEEEEEvNS4_8identityES15_S1F_vS1G_EENS_8epilogue10collective18CollectiveEpilogueINS1I_23Sm100TmaWarpSpecializedILi4ELi2ELi32ELb0ELb0EEEJSI_NS5_IJNSX_ISF_SC_EES1N_EEESJ_SK_SJ_SK_NS1I_6fusion15FusionCallbacksIS1M_NS1P_17LinearCombinationISJ_fSJ_fLNS_15FloatRoundStyleE2EEESI_S1O_JEEENS4_5SM1004TMEM4LOAD26SM100_TMEM_LOAD_16dp32b32xENS4_13SM90_TMA_LOADENS16_INS17_ILi2ELi4ELi3EEES1A_NSX_INS5_IJS1B_SF_EEENS5_IJSF_SC_EEEEEEENS4_39AutoVectorizingCopyWithAssumedAlignmentILi128EEENS4_14SM90_TMA_STOREES24_S26_S26_EEEvvEEEEvNT_6ParamsE,"a",@progbits
	.sectionflags	@""
	.align	4
.nv.constant0._ZN7cutlass13device_kernelINS_4gemm6kernel13GemmUniversalIN4cute5tupleIJiiiiEEENS1_10collective13CollectiveMmaINS1_35MainloopSm100TmaUmmaWarpSpecializedILi3ELi2ELi4ENS5_IJNS4_1CILi2EEESB_NSA_ILi1EEEEEEEENS5_IJNSA_ILi64EEENSA_ILi256EEENSA_ILi32EEEEEENS_12float_e4m3_tENS5_IJlSC_lEEESJ_SK_NS4_8TiledMMAINS4_8MMA_AtomIJNS4_10MMA_TraitsINS4_19SM100_MMA_F8F6F4_SSEJSJ_SJ_fSF_SG_NS4_17integral_constantINS4_4UMMA5MajorELSR_0EEESS_NSP_INSQ_7ScaleInELST_0EEESU_EEEEEENS4_6LayoutINS5_IJSC_SC_SC_EEENS5_IJNSA_ILi0EEESZ_SZ_EEEEENS5_IJNS4_10UnderscoreES12_S12_EEEEENS4_23SM90_TMA_LOAD_MULTICASTENS4_14ComposedLayoutINS4_7SwizzleILi1ELi4ELi3EEENS4_18smem_ptr_flag_bitsILi8EEENSX_INS5_IJNSA_ILi8EEESH_EEENS5_IJSH_SC_EEEEEEEvNS4_8identityES15_S1F_vS1G_EENS_8epilogue10collective18CollectiveEpilogueINS1I_23Sm100TmaWarpSpecializedILi4ELi2ELi32ELb0ELb0EEEJSI_NS5_IJNSX_ISF_SC_EES1N_EEESJ_SK_SJ_SK_NS1I_6fusion15FusionCallbacksIS1M_NS1P_17LinearCombinationISJ_fSJ_fLNS_15FloatRoundStyleE2EEESI_S1O_JEEENS4_5SM1004TMEM4LOAD26SM100_TMEM_LOAD_16dp32b32xENS4_13SM90_TMA_LOADENS16_INS17_ILi2ELi4ELi3EEES1A_NSX_INS5_IJS1B_SF_EEENS5_IJSF_SC_EEEEEEENS4_39AutoVectorizingCopyWithAssumedAlignmentILi128EEENS4_14SM90_TMA_STOREES24_S26_S26_EEEvvEEEEvNT_6ParamsE:
	.zero		2944


//--------------------- SYMBOLS --------------------------

	.type		.nv.reservedSmem.offset0,@object
	.size		.nv.reservedSmem.offset0,0x4
	.type		.nv.reservedSmem.cap,@object
	.size		.nv.reservedSmem.cap,0x4
	.type		__assertfail,@function
